	.target	sm_90a

	.elftype	@"ET_EXEC"


//--------------------- .note.nv.tkinfo           --------------------------
	.section	.note.nv.tkinfo,"",@"SHT_NOTE"
	.sectionflags	@"SHF_NOTE_NV_TKINFO"
	.tkinfo
        /*0018*/ 	.word	0x00000002
        /*0030*/ 	.string	""
        /*0030*/ 	.string	"ptxas"
        /*0030*/ 	.string	"Cuda compilation tools, release 13.0, V13.0.88"
        /*0030*/ 	.string	"Build cuda_13.0.r13.0/compiler.36424714_0"
        /*0030*/ 	.string	"-v  -suppress-debug-info  -lineinfo  -arch sm_90a "



//--------------------- .note.nv.cuinfo           --------------------------
	.section	.note.nv.cuinfo,"",@"SHT_NOTE"
	.sectionflags	@"SHF_NOTE_NV_CUINFO"
        /*0018*/ 	.short	0x0002
        /*001a*/ 	.short	0x005a
        /*001c*/ 	.short	0x0082
	.zero		2


//--------------------- .nv.info                  --------------------------
	.section	.nv.info,"",@"SHT_CUDA_INFO"
	.align	4


	//----- nvinfo : EIATTR_REGCOUNT
	.align		4
        /*0000*/ 	.byte	0x04, 0x2f
        /*0002*/ 	.short	(.L_1 - .L_0)
	.align		4
.L_0:
        /*0004*/ 	.word	index@(gluon_wgmma)
        /*0008*/ 	.word	0x0000009a


	//----- nvinfo : EIATTR_FRAME_SIZE
	.align		4
.L_1:
        /*000c*/ 	.byte	0x04, 0x11
        /*000e*/ 	.short	(.L_3 - .L_2)
	.align		4
.L_2:
        /*0010*/ 	.word	index@(gluon_wgmma)
        /*0014*/ 	.word	0x00000000


	//----- nvinfo : EIATTR_MIN_STACK_SIZE
	.align		4
.L_3:
        /*0018*/ 	.byte	0x04, 0x12
        /*001a*/ 	.short	(.L_5 - .L_4)
	.align		4
.L_4:
        /*001c*/ 	.word	index@(gluon_wgmma)
        /*0020*/ 	.word	0x00000000
.L_5:


//--------------------- .nv.compat                --------------------------
	.section	.nv.compat,"",@"SHT_CUDA_COMPAT_INFO"
	.align	4
        /*0000*/ 	.byte	0x02, 0x09, 0x01, 0x00, 0x02, 0x02, 0x04, 0x00, 0x02, 0x05, 0x05, 0x00, 0x03, 0x07, 0x01, 0x01
        /*0010*/ 	.byte	0x02, 0x03, 0x03, 0x00, 0x02, 0x06, 0x01, 0x00, 0x04, 0x0b, 0x08, 0x00, 0x00, 0x00, 0x00, 0x00
        /*0020*/ 	.byte	0x00, 0x00, 0x00, 0x00


//--------------------- .nv.info.gluon_wgmma      --------------------------
	.section	.nv.info.gluon_wgmma,"",@"SHT_CUDA_INFO"
	.sectionflags	@""
	.align	4


	//----- nvinfo : EIATTR_CUDA_API_VERSION
	.align		4
        /*0000*/ 	.byte	0x04, 0x37
        /*0002*/ 	.short	(.L_7 - .L_6)
.L_6:
        /*0004*/ 	.word	0x00000082


	//----- nvinfo : EIATTR_KPARAM_INFO
	.align		4
.L_7:
        /*0008*/ 	.byte	0x04, 0x17
        /*000a*/ 	.short	(.L_9 - .L_8)
.L_8:
        /*000c*/ 	.word	0x00000000
        /*0010*/ 	.short	0x000a
        /*0012*/ 	.short	0x0048
        /*0014*/ 	.byte	0x00, 0xf4, 0x21, 0x00


	//----- nvinfo : EIATTR_KPARAM_INFO
	.align		4
.L_9:
        /*0018*/ 	.byte	0x04, 0x17
        /*001a*/ 	.short	(.L_11 - .L_10)
.L_10:
        /*001c*/ 	.word	0x00000000
        /*0020*/ 	.short	0x0009
        /*0022*/ 	.short	0x0040
        /*0024*/ 	.byte	0x00, 0xf4, 0x21, 0x00


	//----- nvinfo : EIATTR_KPARAM_INFO
	.align		4
.L_11:
        /*0028*/ 	.byte	0x04, 0x17
        /*002a*/ 	.short	(.L_13 - .L_12)
.L_12:
        /*002c*/ 	.word	0x00000000
        /*0030*/ 	.short	0x0008
        /*0032*/ 	.short	0x0038
        /*0034*/ 	.byte	0x00, 0xf0, 0x21, 0x00


	//----- nvinfo : EIATTR_KPARAM_INFO
	.align		4
.L_13:
        /*0038*/ 	.byte	0x04, 0x17
        /*003a*/ 	.short	(.L_15 - .L_14)
.L_14:
        /*003c*/ 	.word	0x00000000
        /*0040*/ 	.short	0x0007
        /*0042*/ 	.short	0x0030
        /*0044*/ 	.byte	0x00, 0xf0, 0x21, 0x00


	//----- nvinfo : EIATTR_KPARAM_INFO
	.align		4
.L_15:
        /*0048*/ 	.byte	0x04, 0x17
        /*004a*/ 	.short	(.L_17 - .L_16)
.L_16:
        /*004c*/ 	.word	0x00000000
        /*0050*/ 	.short	0x0006
        /*0052*/ 	.short	0x0028
        /*0054*/ 	.byte	0x00, 0xf0, 0x21, 0x00


	//----- nvinfo : EIATTR_KPARAM_INFO
	.align		4
.L_17:
        /*0058*/ 	.byte	0x04, 0x17
        /*005a*/ 	.short	(.L_19 - .L_18)
.L_18:
        /*005c*/ 	.word	0x00000000
        /*0060*/ 	.short	0x0005
        /*0062*/ 	.short	0x0020
        /*0064*/ 	.byte	0x00, 0xf0, 0x11, 0x00


	//----- nvinfo : EIATTR_KPARAM_INFO
	.align		4
.L_19:
        /*0068*/ 	.byte	0x04, 0x17
        /*006a*/ 	.short	(.L_21 - .L_20)
.L_20:
        /*006c*/ 	.word	0x00000000
        /*0070*/ 	.short	0x0004
        /*0072*/ 	.short	0x001c
        /*0074*/ 	.byte	0x00, 0xf0, 0x11, 0x00


	//----- nvinfo : EIATTR_KPARAM_INFO
	.align		4
.L_21:
        /*0078*/ 	.byte	0x04, 0x17
        /*007a*/ 	.short	(.L_23 - .L_22)
.L_22:
        /*007c*/ 	.word	0x00000000
        /*0080*/ 	.short	0x0003
        /*0082*/ 	.short	0x0018
        /*0084*/ 	.byte	0x00, 0xf0, 0x11, 0x00


	//----- nvinfo : EIATTR_KPARAM_INFO
	.align		4
.L_23:
        /*0088*/ 	.byte	0x04, 0x17
        /*008a*/ 	.short	(.L_25 - .L_24)
.L_24:
        /*008c*/ 	.word	0x00000000
        /*0090*/ 	.short	0x0002
        /*0092*/ 	.short	0x0010
        /*0094*/ 	.byte	0x00, 0xf4, 0x21, 0x00


	//----- nvinfo : EIATTR_KPARAM_INFO
	.align		4
.L_25:
        /*0098*/ 	.byte	0x04, 0x17
        /*009a*/ 	.short	(.L_27 - .L_26)
.L_26:
        /*009c*/ 	.word	0x00000000
        /*00a0*/ 	.short	0x0001
        /*00a2*/ 	.short	0x0008
        /*00a4*/ 	.byte	0x00, 0xf4, 0x21, 0x00


	//----- nvinfo : EIATTR_KPARAM_INFO
	.align		4
.L_27:
        /*00a8*/ 	.byte	0x04, 0x17
        /*00aa*/ 	.short	(.L_29 - .L_28)
.L_28:
        /*00ac*/ 	.word	0x00000000
        /*00b0*/ 	.short	0x0000
        /*00b2*/ 	.short	0x0000
        /*00b4*/ 	.byte	0x00, 0xf4, 0x21, 0x00


	//----- nvinfo : EIATTR_SPARSE_MMA_MASK
	.align		4
.L_29:
        /*00b8*/ 	.byte	0x03, 0x50
        /*00ba*/ 	.short	0x0000


	//----- nvinfo : EIATTR_MAXREG_COUNT
	.align		4
        /*00bc*/ 	.byte	0x03, 0x1b
        /*00be*/ 	.short	0x00ff


	//----- nvinfo : EIATTR_NUM_BARRIERS
	.align		4
        /*00c0*/ 	.byte	0x02, 0x4c
        /*00c2*/ 	.byte	0x01
	.zero		1


	//----- nvinfo : EIATTR_MERCURY_ISA_VERSION
	.align		4
        /*00c4*/ 	.byte	0x03, 0x5f
        /*00c6*/ 	.short	0x0101


	//----- nvinfo : EIATTR_INT_WARP_WIDE_INSTR_OFFSETS
	.align		4
        /*00c8*/ 	.byte	0x04, 0x31
        /*00ca*/ 	.short	(.L_31 - .L_30)


	//   ....[0]....
.L_30:
        /*00cc*/ 	.word	0x00001640


	//   ....[1]....
        /*00d0*/ 	.word	0x00001660


	//   ....[2]....
        /*00d4*/ 	.word	0x00001710


	//   ....[3]....
        /*00d8*/ 	.word	0x00001ce0


	//   ....[4]....
        /*00dc*/ 	.word	0x00001cf0


	//   ....[5]....
        /*00e0*/ 	.word	0x00001d70


	//   ....[6]....
        /*00e4*/ 	.word	0x00001d80


	//----- nvinfo : EIATTR_COOP_GROUP_MASK_REGIDS
	.align		4
.L_31:
        /*00e8*/ 	.byte	0x04, 0x29
        /*00ea*/ 	.short	(.L_33 - .L_32)


	//   ....[0]....
.L_32:
        /*00ec*/ 	.word	0xffffffff


	//   ....[1]....
        /*00f0*/ 	.word	0xffffffff


	//   ....[2]....
        /*00f4*/ 	.word	0xffffffff


	//----- nvinfo : EIATTR_COOP_GROUP_INSTR_OFFSETS
	.align		4
.L_33:
        /*00f8*/ 	.byte	0x04, 0x28
        /*00fa*/ 	.short	(.L_35 - .L_34)


	//   ....[0]....
.L_34:
        /*00fc*/ 	.word	0x00000150


	//   ....[1]....
        /*0100*/ 	.word	0x00000700


	//   ....[2]....
        /*0104*/ 	.word	0x00000cf0


	//----- nvinfo : EIATTR_MBARRIER_INSTR_OFFSETS
	.align		4
.L_35:
        /*0108*/ 	.byte	0x04, 0x39
        /*010a*/ 	.short	(.L_37 - .L_36)


	//   ....[0]....
.L_36:
        /*010c*/ 	.word	0x00001790
        /*0110*/ 	.word	0x000000ff
        /*0114*/ 	.word	0x0000a000
        /*0118*/ 	.short	0x0100
        /*011a*/ 	.byte	0x14
	.zero		1


	//   ....[1]....
        /*011c*/ 	.word	0x000017b0
        /*0120*/ 	.word	0x000000ff
        /*0124*/ 	.word	0x0000a008
        /*0128*/ 	.short	0x0100
        /*012a*/ 	.byte	0x14
	.zero		1


	//   ....[2]....
        /*012c*/ 	.word	0x00001e50
        /*0130*/ 	.word	0x000000ff
        /*0134*/ 	.word	0x0000a000
        /*0138*/ 	.short	0x010a
        /*013a*/ 	.byte	0x20
	.zero		1


	//   ....[3]....
        /*013c*/ 	.word	0x000020f0
        /*0140*/ 	.word	0x000000ff
        /*0144*/ 	.word	0x0000a000
        /*0148*/ 	.short	0x0108
        /*014a*/ 	.byte	0x14
	.zero		1


	//   ....[4]....
        /*014c*/ 	.word	0x00002210
        /*0150*/ 	.word	0x000000ff
        /*0154*/ 	.word	0x0000a008
        /*0158*/ 	.short	0x0108
        /*015a*/ 	.byte	0x14
	.zero		1


	//   ....[5]....
        /*015c*/ 	.word	0x000026e0
        /*0160*/ 	.word	0x000000ff
        /*0164*/ 	.word	0x0000a000
        /*0168*/ 	.short	0x010a
        /*016a*/ 	.byte	0x20
	.zero		1


	//----- nvinfo : EIATTR_NUM_MBARRIERS
	.align		4
.L_37:
        /*016c*/ 	.byte	0x03, 0x38
        /*016e*/ 	.short	0x0002


	//----- nvinfo : EIATTR_EXIT_INSTR_OFFSETS
	.align		4
        /*0170*/ 	.byte	0x04, 0x1c
        /*0172*/ 	.short	(.L_39 - .L_38)


	//   ....[0]....
.L_38:
        /*0174*/ 	.word	0x000026d0


	//----- nvinfo : EIATTR_REQNTID
	.align		4
.L_39:
        /*0178*/ 	.byte	0x04, 0x10
        /*017a*/ 	.short	(.L_41 - .L_40)
.L_40:
        /*017c*/ 	.word	0x00000080
        /*0180*/ 	.word	0x00000001
        /*0184*/ 	.word	0x00000001


	//----- nvinfo : EIATTR_CRS_STACK_SIZE
	.align		4
.L_41:
        /*0188*/ 	.byte	0x04, 0x1e
        /*018a*/ 	.short	(.L_43 - .L_42)
.L_42:
        /*018c*/ 	.word	0x00000000


	//----- nvinfo : EIATTR_CBANK_PARAM_SIZE
	.align		4
.L_43:
        /*0190*/ 	.byte	0x03, 0x19
        /*0192*/ 	.short	0x0050


	//----- nvinfo : EIATTR_PARAM_CBANK
	.align		4
        /*0194*/ 	.byte	0x04, 0x0a
        /*0196*/ 	.short	(.L_45 - .L_44)
	.align		4
.L_44:
        /*0198*/ 	.word	index@(.nv.constant0.gluon_wgmma)
        /*019c*/ 	.short	0x0210
        /*019e*/ 	.short	0x0050


	//----- nvinfo : EIATTR_SW_WAR
	.align		4
.L_45:
        /*01a0*/ 	.byte	0x04, 0x36
        /*01a2*/ 	.short	(.L_47 - .L_46)
.L_46:
        /*01a4*/ 	.word	0x00000008
.L_47:


//--------------------- .nv.callgraph             --------------------------
	.section	.nv.callgraph,"",@"SHT_CUDA_CALLGRAPH"
	.align	4
	.sectionentsize	8
	.align		4
        /*0000*/ 	.word	0x00000000
	.align		4
        /*0004*/ 	.word	0xffffffff
	.align		4
        /*0008*/ 	.word	0x00000000
	.align		4
        /*000c*/ 	.word	0xfffffffe
	.align		4
        /*0010*/ 	.word	0x00000000
	.align		4
        /*0014*/ 	.word	0xfffffffd
	.align		4
        /*0018*/ 	.word	0x00000000
	.align		4
        /*001c*/ 	.word	0xfffffffc


//--------------------- .text.gluon_wgmma         --------------------------
	.section	.text.gluon_wgmma,"ax",@progbits
	.align	128
        .global         gluon_wgmma
        .type           gluon_wgmma,@function
        .size           gluon_wgmma,(.L_x_52 - gluon_wgmma)
        .other          gluon_wgmma,@"STO_CUDA_ENTRY STV_DEFAULT"
gluon_wgmma:
.text.gluon_wgmma:
[----:B------:R-:W-:Y:S01]  /*0000*/  LDC R1, c[0x0][0x28] ;  /* 0x00000a00ff017b82 */ /* 0x000fe20000000800 */
[----:B------:R-:W1:Y:S07]  /*0010*/  S2R R0, SR_TID.X ;  /* 0x0000000000007919 */ /* 0x000e6e0000002100 */
[----:B------:R-:W2:Y:S01]  /*0020*/  S2UR UR4, SR_CgaCtaId ;  /* 0x00000000000479c3 */ /* 0x000ea20000008800 */
[----:B------:R-:W-:Y:S01]  /*0030*/  UMOV UR20, 0x400 ;  /* 0x0000040000147882 */ /* 0x000fe20000000000 */
[----:B------:R-:W-:Y:S01]  /*0040*/  ULDC UR6, c[0x0][0xc] ;  /* 0x0000030000067ab9 */ /* 0x000fe20000000800 */
[----:B------:R-:W-:Y:S01]  /*0050*/  ULDC.64 UR26, c[0x0][0x250] ;  /* 0x00009400001a7ab9 */ /* 0x000fe20000000a00 */
[----:B------:R-:W-:Y:S04]  /*0060*/  BSSY B0, `(.L_x_0) ;  /* 0x000001f000007945 */ /* 0x000fe80003800000 */
[----:B------:R-:W3:Y:S08]  /*0070*/  LDC R4, c[0x0][0x228] ;  /* 0x00008a00ff047b82 */ /* 0x000ef00000000800 */
[----:B------:R-:W4:Y:S08]  /*0080*/  LDC R13, c[0x0][0x230] ;  /* 0x00008c00ff0d7b82 */ /* 0x000f300000000800 */
[----:B------:R-:W-:Y:S01]  /*0090*/  S2UR UR30, SR_CTAID.Y ;  /* 0x00000000001e79c3 */ /* 0x000fe20000002600 */
[----:B--2---:R-:W-:-:S03]  /*00a0*/  ULEA UR20, UR4, UR20, 0x18 ;  /* 0x0000001404147291 */ /* 0x004fc6000f8ec03f */
[----:B------:R-:W-:Y:S01]  /*00b0*/  ULDC UR4, c[0x0][0x10] ;  /* 0x0000040000047ab9 */ /* 0x000fe20000000800 */
[----:B-1----:R-:W-:-:S03]  /*00c0*/  LOP3.LUT R6, R0, 0x7f, RZ, 0xc0, !PT ;  /* 0x0000007f00067812 */ /* 0x002fc600078ec0ff */
[----:B------:R-:W1:Y:S01]  /*00d0*/  S2UR UR5, SR_CTAID.Z ;  /* 0x00000000000579c3 */ /* 0x000e620000002700 */
[----:B---3--:R-:W-:Y:S01]  /*00e0*/  VIADD R4, R4, 0xffffffff ;  /* 0xffffffff04047836 */ /* 0x008fe20000000000 */
[C---:B------:R-:W-:Y:S02]  /*00f0*/  ISETP.GE.U32.AND P0, PT, R6.reuse, 0x20, PT ;  /* 0x000000200600780c */ /* 0x040fe40003f06070 */
[C---:B------:R-:W-:Y:S02]  /*0100*/  ISETP.NE.U32.AND P2, PT, R6.reuse, RZ, PT ;  /* 0x000000ff0600720c */ /* 0x040fe40003f45070 */
[----:B------:R-:W-:Y:S02]  /*0110*/  LEA R12, R6, UR20, 0x2 ;  /* 0x00000014060c7c11 */ /* 0x000fe4000f8e10ff */
[----:B------:R-:W2:Y:S01]  /*0120*/  S2UR UR31, SR_CTAID.X ;  /* 0x00000000001f79c3 */ /* 0x000ea20000002500 */
[----:B----4-:R-:W-:-:S06]  /*0130*/  VIADD R9, R13, 0xffffffff ;  /* 0xffffffff0d097836 */ /* 0x010fcc0000000000 */
[----:B------:R3:W-:Y:S01]  /*0140*/  @!P0 STS [R12], RZ ;  /* 0x000000ff0c008388 */ /* 0x0007e20000000800 */
[----:B------:R-:W-:-:S03]  /*0150*/  NOP ;  /* 0x0000000000007918 */ /* 0x000fc60000000000 */
[----:B------:R3:W-:Y:S01]  /*0160*/  @!P2 STS [UR20+0x24], R4 ;  /* 0x00002404ff00a988 */ /* 0x0007e20008000814 */
[----:B-1----:R-:W-:-:S03]  /*0170*/  UIMAD UR4, UR5, UR4, UR30 ;  /* 0x00000004050472a4 */ /* 0x002fc6000f8e021e */
[----:B------:R3:W-:Y:S01]  /*0180*/  @!P2 STS [UR20+0x20], R9 ;  /* 0x00002009ff00a988 */ /* 0x0007e20008000814 */
[----:B--2---:R-:W-:-:S04]  /*0190*/  UIMAD UR4, UR4, UR6, UR31 ;  /* 0x00000006040472a4 */ /* 0x004fc8000f8e021f */
[----:B------:R-:W-:-:S03]  /*01a0*/  UIMAD UR5, UR4, 0x180, URZ ;  /* 0x00000180040578a4 */ /* 0x000fc6000f8e023f */
[----:B------:R-:W-:Y:S01]  /*01b0*/  UMOV UR4, URZ ;  /* 0x0000003f00047c82 */ /* 0x000fe20008000000 */
[----:B------:R-:W-:-:S04]  /*01c0*/  UIADD3 UR22, UP0, UR5, UR26, URZ ;  /* 0x0000001a05167290 */ /* 0x000fc8000ff1e03f */
[----:B------:R-:W-:Y:S01]  /*01d0*/  ULEA.HI.X.SX32 UR23, UR5, UR27, 0x1, UP0 ;  /* 0x0000001b05177291 */ /* 0x000fe200080f0e3f */
[----:B---3--:R-:W-:Y:S11]  /*01e0*/  @P2 BRA `(.L_x_1) ;  /* 0x0000000000182947 */ /* 0x008ff60003800000 */
[----:B------:R-:W1:Y:S01]  /*01f0*/  LDS R2, [UR20+0x8] ;  /* 0x00000814ff027984 */ /* 0x000e620008000800 */
[----:B------:R-:W2:Y:S01]  /*0200*/  LDC.64 R10, c[0x0][0x210] ;  /* 0x00008400ff0a7b82 */ /* 0x000ea20000000a00 */
[----:B------:R-:W-:Y:S02]  /*0210*/  IMAD.MOV.U32 R3, RZ, RZ, 0x70 ;  /* 0x00000070ff037424 */ /* 0x000fe400078e00ff */
[----:B--2---:R2:W-:Y:S03]  /*0220*/  STS.64 [UR20], R10 ;  /* 0x0000000aff007988 */ /* 0x0045e60008000a14 */
[----:B-1----:R-:W-:-:S05]  /*0230*/  LOP3.LUT R2, R2, 0x10, R3, 0xd8, !PT ;  /* 0x0000001002027812 */ /* 0x002fca00078ed803 */
[----:B------:R2:W-:Y:S02]  /*0240*/  STS [UR20+0x8], R2 ;  /* 0x00000802ff007988 */ /* 0x0005e40008000814 */
.L_x_1:
[----:B------:R-:W-:Y:S05]  /*0250*/  BSYNC B0 ;  /* 0x0000000000007941 */ /* 0x000fea0003800000 */
.L_x_0:
[----:B------:R-:W-:Y:S04]  /*0260*/  BSSY B0, `(.L_x_2) ;  /* 0x000000a000007945 */ /* 0x000fe80003800000 */
[----:B------:R-:W-:Y:S05]  /*0270*/  @P2 BRA `(.L_x_3) ;  /* 0x0000000000202947 */ /* 0x000fea0003800000 */
[----:B--2---:R-:W1:Y:S01]  /*0280*/  LDS R2, [UR20+0x34] ;  /* 0x00003414ff027984 */ /* 0x004e620008000800 */
[----:B------:R-:W-:Y:S02]  /*0290*/  IMAD.MOV.U32 R3, RZ, RZ, 0x1f000000 ;  /* 0x1f000000ff037424 */ /* 0x000fe400078e00ff */
[----:B------:R-:W-:Y:S01]  /*02a0*/  @!P2 IMAD.MOV.U32 R5, RZ, RZ, 0x3f ;  /* 0x0000003fff05a424 */ /* 0x000fe200078e00ff */
[----:B------:R-:W2:Y:S02]  /*02b0*/  @!P2 LDS R8, [UR20+0x38] ;  /* 0x00003814ff08a984 */ /* 0x000ea40008000800 */
[----:B-1----:R-:W-:Y:S02]  /*02c0*/  LOP3.LUT R2, R2, 0xff000000, R3, 0xb8, !PT ;  /* 0xff00000002027812 */ /* 0x002fe400078eb803 */
[----:B--2---:R-:W-:-:S03]  /*02d0*/  @!P2 LOP3.LUT R3, R8, 0xff, R5, 0xb8, !PT ;  /* 0x000000ff0803a812 */ /* 0x004fc600078eb805 */
[----:B------:R1:W-:Y:S04]  /*02e0*/  STS [UR20+0x34], R2 ;  /* 0x00003402ff007988 */ /* 0x0003e80008000814 */
[----:B------:R1:W-:Y:S02]  /*02f0*/  @!P2 STS [UR20+0x38], R3 ;  /* 0x00003803ff00a988 */ /* 0x0003e40008000814 */
.L_x_3:
[----:B------:R-:W-:Y:S05]  /*0300*/  BSYNC B0 ;  /* 0x0000000000007941 */ /* 0x000fea0003800000 */
.L_x_2:
[----:B------:R-:W-:Y:S04]  /*0310*/  BSSY B0, `(.L_x_4) ;  /* 0x000000e000007945 */ /* 0x000fe80003800000 */
[----:B------:R-:W-:Y:S05]  /*0320*/  @P2 BRA `(.L_x_5) ;  /* 0x0000000000302947 */ /* 0x000fea0003800000 */
[----:B-1----:R-:W1:Y:S01]  /*0330*/  LDS R3, [UR20+0x34] ;  /* 0x00003414ff037984 */ /* 0x002e620008000800 */
[----:B--2---:R-:W2:Y:S03]  /*0340*/  LDC.64 R10, c[0x0][0x238] ;  /* 0x00008e00ff0a7b82 */ /* 0x004ea60000000a00 */
[----:B------:R-:W3:Y:S01]  /*0350*/  LDS R2, [UR20+0x1c] ;  /* 0x00001c14ff027984 */ /* 0x000ee20008000800 */
[C---:B--2---:R-:W-:Y:S01]  /*0360*/  SHF.L.U64.HI R8, R10.reuse, 0x1, R11 ;  /* 0x000000010a087819 */ /* 0x044fe2000001020b */
[----:B------:R-:W-:-:S03]  /*0370*/  IMAD.SHL.U32 R5, R10, 0x2, RZ ;  /* 0x000000020a057824 */ /* 0x000fc600078e00ff */
[--C-:B------:R-:W-:Y:S02]  /*0380*/  SHF.R.U32.HI R7, RZ, 0x4, R8.reuse ;  /* 0x00000004ff077819 */ /* 0x100fe40000011608 */
[----:B------:R-:W-:-:S05]  /*0390*/  SHF.R.U64 R5, R5, 0x4, R8 ;  /* 0x0000000405057819 */ /* 0x000fca0000001208 */
[----:B------:R4:W-:Y:S01]  /*03a0*/  STS [UR20+0xc], R5 ;  /* 0x00000c05ff007988 */ /* 0x0009e20008000814 */
[----:B-1----:R-:W-:Y:S02]  /*03b0*/  LOP3.LUT R3, R3, 0x7, RZ, 0xb8, !PT ;  /* 0x0000000703037812 */ /* 0x002fe400078eb8ff */
[----:B---3--:R-:W-:-:S03]  /*03c0*/  LOP3.LUT R2, R2, 0xf, R7, 0xb8, !PT ;  /* 0x0000000f02027812 */ /* 0x008fc600078eb807 */
[----:B------:R4:W-:Y:S04]  /*03d0*/  STS [UR20+0x34], R3 ;  /* 0x00003403ff007988 */ /* 0x0009e80008000814 */
[----:B------:R4:W-:Y:S02]  /*03e0*/  STS [UR20+0x1c], R2 ;  /* 0x00001c02ff007988 */ /* 0x0009e40008000814 */
.L_x_5:
[----:B------:R-:W-:Y:S05]  /*03f0*/  BSYNC B0 ;  /* 0x0000000000007941 */ /* 0x000fea0003800000 */
.L_x_4:
[----:B------:R-:W-:Y:S04]  /*0400*/  BSSY B1, `(.L_x_6) ;  /* 0x000001a000017945 */ /* 0x000fe80003800000 */
[----:B------:R-:W-:Y:S04]  /*0410*/  BSSY B0, `(.L_x_7) ;  /* 0x0000015000007945 */ /* 0x000fe80003800000 */
[----:B------:R-:W-:Y:S05]  /*0420*/  @P2 BRA `(.L_x_8) ;  /* 0x0000000000202947 */ /* 0x000fea0003800000 */
[----:B-12-4-:R-:W1:Y:S02]  /*0430*/  LDS R2, [UR20+0x34] ;  /* 0x00003414ff027984 */ /* 0x016e640008000800 */
[----:B-1----:R-:W-:-:S05]  /*0440*/  LOP3.LUT R2, R2, 0x38, RZ, 0xb8, !PT ;  /* 0x0000003802027812 */ /* 0x002fca00078eb8ff */
[----:B------:R1:W-:Y:S01]  /*0450*/  STS [UR20+0x34], R2 ;  /* 0x00003402ff007988 */ /* 0x0003e20008000814 */
[----:B------:R-:W-:Y:S05]  /*0460*/  @P2 BRA `(.L_x_9) ;  /* 0x0000000000202947 */ /* 0x000fea0003800000 */
[----:B-1----:R-:W1:Y:S01]  /*0470*/  LDS R2, [UR20+0x8] ;  /* 0x00000814ff027984 */ /* 0x002e620008000800 */
[----:B------:R-:W-:-:S05]  /*0480*/  IMAD.MOV.U32 R3, RZ, RZ, 0x780 ;  /* 0x00000780ff037424 */ /* 0x000fca00078e00ff */
[----:B-1----:R-:W-:-:S05]  /*0490*/  LOP3.LUT R2, R2, 0x300, R3, 0xd8, !PT ;  /* 0x0000030002027812 */ /* 0x002fca00078ed803 */
[----:B------:R3:W-:Y:S02]  /*04a0*/  STS [UR20+0x8], R2 ;  /* 0x00000802ff007988 */ /* 0x0007e40008000814 */
.L_x_8:
[----:B------:R-:W-:Y:S05]  /*04b0*/  @P2 BRA `(.L_x_10) ;  /* 0x0000000000282947 */ /* 0x000fea0003800000 */
[----:B-1234-:R-:W1:Y:S02]  /*04c0*/  LDS R2, [UR20+0x8] ;  /* 0x00000814ff027984 */ /* 0x01ee640008000800 */
[----:B-1----:R-:W-:-:S05]  /*04d0*/  LOP3.LUT R2, R2, 0x1800, RZ, 0xb8, !PT ;  /* 0x0000180002027812 */ /* 0x002fca00078eb8ff */
[----:B------:R2:W-:Y:S02]  /*04e0*/  STS [UR20+0x8], R2 ;  /* 0x00000802ff007988 */ /* 0x0005e40008000814 */
.L_x_9:
[----:B------:R-:W-:Y:S05]  /*04f0*/  @P2 BREAK B0 ;  /* 0x0000000000002942 */ /* 0x000fea0003800000 */
[----:B------:R-:W-:Y:S05]  /*0500*/  @P2 BRA `(.L_x_11) ;  /* 0x0000000000242947 */ /* 0x000fea0003800000 */
[----:B------:R-:W3:Y:S01]  /*0510*/  LDS R3, [UR20+0x8] ;  /* 0x00000814ff037984 */ /* 0x000ee20008000800 */
[----:B-12---:R-:W-:-:S05]  /*0520*/  IMAD.MOV.U32 R2, RZ, RZ, 0x6000 ;  /* 0x00006000ff027424 */ /* 0x006fca00078e00ff */
[----:B---3--:R-:W-:-:S04]  /*0530*/  LOP3.LUT R2, R3, 0x4000, R2, 0xd8, !PT ;  /* 0x0000400003027812 */ /* 0x008fc800078ed802 */
[----:B------:R-:W-:-:S05]  /*0540*/  LOP3.LUT R2, R2, 0x400000, RZ, 0xb8, !PT ;  /* 0x0040000002027812 */ /* 0x000fca00078eb8ff */
[----:B------:R5:W-:Y:S02]  /*0550*/  STS [UR20+0x8], R2 ;  /* 0x00000802ff007988 */ /* 0x000be40008000814 */
.L_x_10:
[----:B------:R-:W-:Y:S05]  /*0560*/  BSYNC B0 ;  /* 0x0000000000007941 */ /* 0x000fea0003800000 */
.L_x_7:
[----:B-12345:R-:W1:Y:S02]  /*0570*/  @!P2 LDS R2, [UR20+0x8] ;  /* 0x00000814ff02a984 */ /* 0x03ee640008000800 */
[----:B-1----:R-:W-:-:S05]  /*0580*/  @!P2 LOP3.LUT R2, R2, 0x8000, RZ, 0xb8, !PT ;  /* 0x000080000202a812 */ /* 0x002fca00078eb8ff */
[----:B------:R3:W-:Y:S02]  /*0590*/  @!P2 STS [UR20+0x8], R2 ;  /* 0x00000802ff00a988 */ /* 0x0007e40008000814 */
.L_x_11:
[----:B------:R-:W-:Y:S05]  /*05a0*/  BSYNC B1 ;  /* 0x0000000000017941 */ /* 0x000fea0003800000 */
.L_x_6:
[----:B------:R-:W-:Y:S05]  /*05b0*/  WARPSYNC.ALL ;  /* 0x0000000000007948 */ /* 0x000fea0003800000 */
[----:B------:R-:W-:Y:S05]  /*05c0*/  @P0 BRA `(.L_x_12) ;  /* 0x0000000000280947 */ /* 0x000fea0003800000 */
[----:B-123--:R-:W1:Y:S01]  /*05d0*/  S2R R2, SR_LANEID ;  /* 0x0000000000027919 */ /* 0x00ee620000000000 */
[----:B------:R-:W-:Y:S05]  /*05e0*/  WARPSYNC.ALL ;  /* 0x0000000000007948 */ /* 0x000fea0003800000 */
[----:B-1----:R-:W-:-:S05]  /*05f0*/  IMAD.SHL.U32 R5, R2, 0x4, RZ ;  /* 0x0000000402057824 */ /* 0x002fca00078e00ff */
[----:B------:R-:W1:Y:S01]  /*0600*/  LDS R7, [R5+UR20] ;  /* 0x0000001405077984 */ /* 0x000e620008000800 */
[----:B------:R-:W-:-:S05]  /*0610*/  IADD3 R2, P1, R5, UR22, RZ ;  /* 0x0000001605027c10 */ /* 0x000fca000ff3e0ff */
[----:B------:R-:W-:-:S05]  /*0620*/  IMAD.X R3, RZ, RZ, UR23, P1 ;  /* 0x00000017ff037e24 */ /* 0x000fca00088e06ff */
[----:B-1----:R4:W5:Y:S01]  /*0630*/  ATOMG.E.EXCH.STRONG.GPU PT, RZ, [R2], R7 ;  /* 0x0000000702ff73a8 */ /* 0x00296200041ee100 */
[----:B------:R-:W-:-:S04]  /*0640*/  DEPBAR {5,4,3,2,1,0} ;  /* 0x0000003f0000791a */ /* 0x000fc80000000000 */
[----:B------:R4:W-:Y:S01]  /*0650*/  UTMACCTL.IV [UR22] ;  /* 0x00000000160079b9 */ /* 0x0009e20008000000 */
[----:B------:R-:W-:Y:S01]  /*0660*/  NOP ;  /* 0x0000000000007918 */ /* 0x000fe20000000000 */
.L_x_12:
[----:B------:R-:W-:Y:S05]  /*0670*/  @P0 BRA `(.L_x_13) ;  /* 0x00000000000c0947 */ /* 0x000fea0003800000 */
[----:B------:R0:W-:Y:S01]  /*0680*/  UTMACMDFLUSH ;  /* 0x00000000000079b7 */ /* 0x0001e20000000000 */
[----:B------:R-:W-:Y:S05]  /*0690*/  @P0 BRA `(.L_x_13) ;  /* 0x0000000000040947 */ /* 0x000fea0003800000 */
[----:B------:R-:W-:-:S04]  /*06a0*/  DEPBAR.LE SB0, 0x0 ;  /* 0x000080000000791a */ /* 0x000fc80000000000 */
.L_x_13:
[----:B------:R-:W-:Y:S05]  /*06b0*/  WARPSYNC.ALL ;  /* 0x0000000000007948 */ /* 0x000fea0003800000 */
[----:B-----5:R-:W-:Y:S06]  /*06c0*/  BAR.SYNC.DEFER_BLOCKING 0x0 ;  /* 0x0000000000007b1d */ /* 0x020fec0000010000 */
[----:B------:R-:W-:Y:S02]  /*06d0*/  BSSY B1, `(.L_x_14) ;  /* 0x000000b000017945 */ /* 0x000fe40003800000 */
[----:B------:R-:W-:Y:S06]  /*06e0*/  BAR.SYNC.DEFER_BLOCKING 0x0 ;  /* 0x0000000000007b1d */ /* 0x000fec0000010000 */
[----:B------:R5:W-:Y:S01]  /*06f0*/  @!P0 STS [R12], RZ ;  /* 0x000000ff0c008388 */ /* 0x000be20000000800 */
[----:B------:R-:W-:Y:S01]  /*0700*/  NOP ;  /* 0x0000000000007918 */ /* 0x000fe20000000000 */
[----:B------:R-:W-:Y:S05]  /*0710*/  @P2 BRA `(.L_x_15) ;  /* 0x0000000000182947 */ /* 0x000fea0003800000 */
[----:B-1234-:R-:W1:Y:S01]  /*0720*/  LDS R2, [UR20+0x8] ;  /* 0x00000814ff027984 */ /* 0x01ee620008000800 */
[----:B------:R-:W2:Y:S01]  /*0730*/  LDC.64 R10, c[0x0][0x218] ;  /* 0x00008600ff0a7b82 */ /* 0x000ea20000000a00 */
[----:B------:R-:W-:Y:S02]  /*0740*/  IMAD.MOV.U32 R3, RZ, RZ, 0x70 ;  /* 0x00000070ff037424 */ /* 0x000fe400078e00ff */
[----:B--2---:R2:W-:Y:S03]  /*0750*/  STS.64 [UR20], R10 ;  /* 0x0000000aff007988 */ /* 0x0045e60008000a14 */
[----:B-1----:R-:W-:-:S05]  /*0760*/  LOP3.LUT R2, R2, 0x10, R3, 0xd8, !PT ;  /* 0x0000001002027812 */ /* 0x002fca00078ed803 */
[----:B------:R2:W-:Y:S02]  /*0770*/  STS [UR20+0x8], R2 ;  /* 0x00000802ff007988 */ /* 0x0005e40008000814 */
.L_x_15:
[----:B----4-:R-:W-:Y:S05]  /*0780*/  BSYNC B1 ;  /* 0x0000000000017941 */ /* 0x010fea0003800000 */
.L_x_14:
[----:B------:R-:W-:Y:S04]  /*0790*/  BSSY B2, `(.L_x_16) ;  /* 0x000000f000027945 */ /* 0x000fe80003800000 */
[----:B------:R-:W-:Y:S04]  /*07a0*/  BSSY B1, `(.L_x_17) ;  /* 0x000000c000017945 */ /* 0x000fe80003800000 */
[----:B------:R-:W-:Y:S05]  /*07b0*/  @P2 BRA `(.L_x_18) ;  /* 0x0000000000282947 */ /* 0x000fea0003800000 */
[----:B-123--:R-:W1:Y:S01]  /*07c0*/  LDS R2, [UR20+0x34] ;  /* 0x00003414ff027984 */ /* 0x00ee620008000800 */
[----:B------:R-:W-:Y:S01]  /*07d0*/  IMAD.MOV.U32 R3, RZ, RZ, 0x1f000000 ;  /* 0x1f000000ff037424 */ /* 0x000fe200078e00ff */
[----:B------:R-:W-:Y:S05]  /*07e0*/  @P2 BREAK B1 ;  /* 0x0000000000012942 */ /* 0x000fea0003800000 */
[----:B-1----:R-:W-:-:S05]  /*07f0*/  LOP3.LUT R2, R2, 0xff000000, R3, 0xb8, !PT ;  /* 0xff00000002027812 */ /* 0x002fca00078eb803 */
[----:B------:R1:W-:Y:S01]  /*0800*/  STS [UR20+0x34], R2 ;  /* 0x00003402ff007988 */ /* 0x0003e20008000814 */
[----:B------:R-:W-:Y:S05]  /*0810*/  @P2 BRA `(.L_x_19) ;  /* 0x0000000000182947 */ /* 0x000fea0003800000 */
[----:B------:R-:W2:Y:S01]  /*0820*/  LDS R3, [UR20+0x38] ;  /* 0x00003814ff037984 */ /* 0x000ea20008000800 */
[----:B-1----:R-:W-:-:S05]  /*0830*/  IMAD.MOV.U32 R2, RZ, RZ, 0xff ;  /* 0x000000ffff027424 */ /* 0x002fca00078e00ff */
[----:B--2---:R-:W-:-:S05]  /*0840*/  LOP3.LUT R2, R3, 0xff, R2, 0xb8, !PT ;  /* 0x000000ff03027812 */ /* 0x004fca00078eb802 */
[----:B------:R4:W-:Y:S02]  /*0850*/  STS [UR20+0x38], R2 ;  /* 0x00003802ff007988 */ /* 0x0009e40008000814 */
.L_x_18:
[----:B------:R-:W-:Y:S05]  /*0860*/  BSYNC B1 ;  /* 0x0000000000017941 */ /* 0x000fea0003800000 */
.L_x_17:
[----:B------:R1:W-:Y:S02]  /*0870*/  @!P2 STS [UR20+0x20], R9 ;  /* 0x00002009ff00a988 */ /* 0x0003e40008000814 */
.L_x_19:
[----:B------:R-:W-:Y:S05]  /*0880*/  BSYNC B2 ;  /* 0x0000000000027941 */ /* 0x000fea0003800000 */
.L_x_16:
[----:B------:R-:W-:Y:S05]  /*0890*/  WARPSYNC.ALL ;  /* 0x0000000000007948 */ /* 0x000fea0003800000 */
[----:B------:R-:W2:Y:S01]  /*08a0*/  LDC R5, c[0x0][0x22c] ;  /* 0x00008b00ff057b82 */ /* 0x000ea20000000800 */
[----:B------:R-:W-:Y:S01]  /*08b0*/  BSSY B2, `(.L_x_20) ;  /* 0x0000010000027945 */ /* 0x000fe20003800000 */
[----:B--2---:R-:W-:-:S05]  /*08c0*/  VIADD R5, R5, 0xffffffff ;  /* 0xffffffff05057836 */ /* 0x004fca0000000000 */
[----:B------:R2:W-:Y:S01]  /*08d0*/  @!P2 STS [UR20+0x24], R5 ;  /* 0x00002405ff00a988 */ /* 0x0005e20008000814 */
[----:B------:R-:W-:Y:S05]  /*08e0*/  @P2 BRA `(.L_x_21) ;  /* 0x0000000000302947 */ /* 0x000fea0003800000 */
[----:B------:R-:W2:Y:S01]  /*08f0*/  LDS R3, [UR20+0x34] ;  /* 0x00003414ff037984 */ /* 0x000ea20008000800 */
[----:B------:R-:W2:Y:S03]  /*0900*/  LDC.64 R10, c[0x0][0x240] ;  /* 0x00009000ff0a7b82 */ /* 0x000ea60000000a00 */
[----:B-1-34-:R-:W1:Y:S01]  /*0910*/  LDS R2, [UR20+0x1c] ;  /* 0x00001c14ff027984 */ /* 0x01ae620008000800 */
[C---:B--2---:R-:W-:Y:S01]  /*0920*/  SHF.L.U64.HI R8, R10.reuse, 0x1, R11 ;  /* 0x000000010a087819 */ /* 0x044fe2000001020b */
[----:B------:R-:W-:-:S03]  /*0930*/  IMAD.SHL.U32 R7, R10, 0x2, RZ ;  /* 0x000000020a077824 */ /* 0x000fc600078e00ff */
[--C-:B------:R-:W-:Y:S02]  /*0940*/  SHF.R.U32.HI R9, RZ, 0x4, R8.reuse ;  /* 0x00000004ff097819 */ /* 0x100fe40000011608 */
[----:B------:R-:W-:-:S05]  /*0950*/  SHF.R.U64 R7, R7, 0x4, R8 ;  /* 0x0000000407077819 */ /* 0x000fca0000001208 */
[----:B------:R2:W-:Y:S01]  /*0960*/  STS [UR20+0xc], R7 ;  /* 0x00000c07ff007988 */ /* 0x0005e20008000814 */
[----:B------:R-:W-:Y:S02]  /*0970*/  LOP3.LUT R3, R3, 0x7, RZ, 0xb8, !PT ;  /* 0x0000000703037812 */ /* 0x000fe400078eb8ff */
[----:B-1----:R-:W-:-:S03]  /*0980*/  LOP3.LUT R2, R2, 0xf, R9, 0xb8, !PT ;  /* 0x0000000f02027812 */ /* 0x002fc600078eb809 */
[----:B------:R2:W-:Y:S04]  /*0990*/  STS [UR20+0x34], R3 ;  /* 0x00003403ff007988 */ /* 0x0005e80008000814 */
[----:B------:R2:W-:Y:S02]  /*09a0*/  STS [UR20+0x1c], R2 ;  /* 0x00001c02ff007988 */ /* 0x0005e40008000814 */
.L_x_21:
[----:B------:R-:W-:Y:S05]  /*09b0*/  BSYNC B2 ;  /* 0x0000000000027941 */ /* 0x000fea0003800000 */
.L_x_20:
[----:B------:R-:W-:Y:S04]  /*09c0*/  BSSY B3, `(.L_x_22) ;  /* 0x000001a000037945 */ /* 0x000fe80003800000 */
[----:B------:R-:W-:Y:S04]  /*09d0*/  BSSY B2, `(.L_x_23) ;  /* 0x0000015000027945 */ /* 0x000fe80003800000 */
[----:B------:R-:W-:Y:S05]  /*09e0*/  @P2 BRA `(.L_x_24) ;  /* 0x0000000000202947 */ /* 0x000fea0003800000 */
[----:B-1234-:R-:W1:Y:S02]  /*09f0*/  LDS R2, [UR20+0x34] ;  /* 0x00003414ff027984 */ /* 0x01ee640008000800 */
[----:B-1----:R-:W-:-:S05]  /*0a00*/  LOP3.LUT R2, R2, 0x38, RZ, 0xb8, !PT ;  /* 0x0000003802027812 */ /* 0x002fca00078eb8ff */
[----:B------:R1:W-:Y:S01]  /*0a10*/  STS [UR20+0x34], R2 ;  /* 0x00003402ff007988 */ /* 0x0003e20008000814 */
[----:B------:R-:W-:Y:S05]  /*0a20*/  @P2 BRA `(.L_x_25) ;  /* 0x0000000000202947 */ /* 0x000fea0003800000 */
[----:B-1----:R-:W1:Y:S01]  /*0a30*/  LDS R2, [UR20+0x8] ;  /* 0x00000814ff027984 */ /* 0x002e620008000800 */
[----:B------:R-:W-:-:S05]  /*0a40*/  IMAD.MOV.U32 R3, RZ, RZ, 0x780 ;  /* 0x00000780ff037424 */ /* 0x000fca00078e00ff */
[----:B-1----:R-:W-:-:S05]  /*0a50*/  LOP3.LUT R2, R2, 0x300, R3, 0xd8, !PT ;  /* 0x0000030002027812 */ /* 0x002fca00078ed803 */
[----:B------:R1:W-:Y:S02]  /*0a60*/  STS [UR20+0x8], R2 ;  /* 0x00000802ff007988 */ /* 0x0003e40008000814 */
.L_x_24:
[----:B------:R-:W-:Y:S05]  /*0a70*/  @P2 BRA `(.L_x_26) ;  /* 0x0000000000282947 */ /* 0x000fea0003800000 */
[----:B-1234-:R-:W1:Y:S02]  /*0a80*/  LDS R2, [UR20+0x8] ;  /* 0x00000814ff027984 */ /* 0x01ee640008000800 */
[----:B-1----:R-:W-:-:S05]  /*0a90*/  LOP3.LUT R2, R2, 0x1800, RZ, 0xb8, !PT ;  /* 0x0000180002027812 */ /* 0x002fca00078eb8ff */
[----:B------:R2:W-:Y:S02]  /*0aa0*/  STS [UR20+0x8], R2 ;  /* 0x00000802ff007988 */ /* 0x0005e40008000814 */
.L_x_25:
[----:B------:R-:W-:Y:S05]  /*0ab0*/  @P2 BREAK B2 ;  /* 0x0000000000022942 */ /* 0x000fea0003800000 */
[----:B------:R-:W-:Y:S05]  /*0ac0*/  @P2 BRA `(.L_x_27) ;  /* 0x0000000000242947 */ /* 0x000fea0003800000 */
[----:B-12---:R-:W1:Y:S01]  /*0ad0*/  LDS R2, [UR20+0x8] ;  /* 0x00000814ff027984 */ /* 0x006e620008000800 */
[----:B------:R-:W-:-:S05]  /*0ae0*/  IMAD.MOV.U32 R3, RZ, RZ, 0x6000 ;  /* 0x00006000ff037424 */ /* 0x000fca00078e00ff */
[----:B-1----:R-:W-:-:S04]  /*0af0*/  LOP3.LUT R2, R2, 0x4000, R3, 0xd8, !PT ;  /* 0x0000400002027812 */ /* 0x002fc800078ed803 */
[----:B------:R-:W-:-:S05]  /*0b00*/  LOP3.LUT R2, R2, 0x400000, RZ, 0xb8, !PT ;  /* 0x0040000002027812 */ /* 0x000fca00078eb8ff */
[----:B------:R1:W-:Y:S02]  /*0b10*/  STS [UR20+0x8], R2 ;  /* 0x00000802ff007988 */ /* 0x0003e40008000814 */
.L_x_26:
[----:B------:R-:W-:Y:S05]  /*0b20*/  BSYNC B2 ;  /* 0x0000000000027941 */ /* 0x000fea0003800000 */
.L_x_23:
[----:B-1234-:R-:W1:Y:S02]  /*0b30*/  @!P2 LDS R2, [UR20+0x8] ;  /* 0x00000814ff02a984 */ /* 0x01ee640008000800 */
[----:B-1----:R-:W-:-:S05]  /*0b40*/  @!P2 LOP3.LUT R2, R2, 0x8000, RZ, 0xb8, !PT ;  /* 0x000080000202a812 */ /* 0x002fca00078eb8ff */
[----:B------:R3:W-:Y:S02]  /*0b50*/  @!P2 STS [UR20+0x8], R2 ;  /* 0x00000802ff00a988 */ /* 0x0007e40008000814 */
.L_x_27:
[----:B------:R-:W-:Y:S05]  /*0b60*/  BSYNC B3 ;  /* 0x0000000000037941 */ /* 0x000fea0003800000 */
.L_x_22:
[----:B------:R-:W-:Y:S05]  /*0b70*/  WARPSYNC.ALL ;  /* 0x0000000000007948 */ /* 0x000fea0003800000 */
[----:B------:R-:W-:-:S04]  /*0b80*/  UIADD3 UR25, UR5, 0x80, URZ ;  /* 0x0000008005197890 */ /* 0x000fc8000fffe03f */
[----:B------:R-:W-:-:S04]  /*0b90*/  UIADD3 UR24, UP0, UR25, UR26, URZ ;  /* 0x0000001a19187290 */ /* 0x000fc8000ff1e03f */
[----:B------:R-:W-:Y:S01]  /*0ba0*/  ULEA.HI.X.SX32 UR25, UR25, UR27, 0x1, UP0 ;  /* 0x0000001b19197291 */ /* 0x000fe200080f0e3f */
[----:B------:R-:W-:Y:S11]  /*0bb0*/  @P0 BRA `(.L_x_28) ;  /* 0x0000000000280947 */ /* 0x000ff60003800000 */
[----:B-123--:R-:W1:Y:S01]  /*0bc0*/  S2R R2, SR_LANEID ;  /* 0x0000000000027919 */ /* 0x00ee620000000000 */
[----:B------:R-:W-:Y:S05]  /*0bd0*/  WARPSYNC.ALL ;  /* 0x0000000000007948 */ /* 0x000fea0003800000 */
[----:B-1----:R-:W-:-:S05]  /*0be0*/  IMAD.SHL.U32 R8, R2, 0x4, RZ ;  /* 0x0000000402087824 */ /* 0x002fca00078e00ff */
[----:B------:R-:W1:Y:S01]  /*0bf0*/  LDS R7, [R8+UR20] ;  /* 0x0000001408077984 */ /* 0x000e620008000800 */
[----:B------:R-:W-:-:S05]  /*0c00*/  IADD3 R2, P1, R8, UR24, RZ ;  /* 0x0000001808027c10 */ /* 0x000fca000ff3e0ff */
[----:B------:R-:W-:-:S05]  /*0c10*/  IMAD.X R3, RZ, RZ, UR25, P1 ;  /* 0x00000019ff037e24 */ /* 0x000fca00088e06ff */
[----:B-1----:R4:W2:Y:S01]  /*0c20*/  ATOMG.E.EXCH.STRONG.GPU PT, RZ, [R2], R7 ;  /* 0x0000000702ff73a8 */ /* 0x0028a200041ee100 */
[----:B------:R-:W-:-:S04]  /*0c30*/  DEPBAR {5,4,3,2,1,0} ;  /* 0x0000003f0000791a */ /* 0x000fc80000000000 */
[----:B------:R4:W-:Y:S01]  /*0c40*/  UTMACCTL.IV [UR24] ;  /* 0x00000000180079b9 */ /* 0x0009e20008000000 */
[----:B------:R-:W-:Y:S01]  /*0c50*/  NOP ;  /* 0x0000000000007918 */ /* 0x000fe20000000000 */
.L_x_28:
[----:B------:R-:W-:Y:S05]  /*0c60*/  @P0 BRA `(.L_x_29) ;  /* 0x00000000000c0947 */ /* 0x000fea0003800000 */
[----:B------:R0:W-:Y:S01]  /*0c70*/  UTMACMDFLUSH ;  /* 0x00000000000079b7 */ /* 0x0001e20000000000 */
[----:B------:R-:W-:Y:S05]  /*0c80*/  @P0 BRA `(.L_x_29) ;  /* 0x0000000000040947 */ /* 0x000fea0003800000 */
[----:B------:R-:W-:-:S04]  /*0c90*/  DEPBAR.LE SB0, 0x0 ;  /* 0x000080000000791a */ /* 0x000fc80000000000 */
.L_x_29:
[----:B------:R-:W-:Y:S05]  /*0ca0*/  WARPSYNC.ALL ;  /* 0x0000000000007948 */ /* 0x000fea0003800000 */
[----:B--2---:R-:W-:Y:S06]  /*0cb0*/  BAR.SYNC.DEFER_BLOCKING 0x0 ;  /* 0x0000000000007b1d */ /* 0x004fec0000010000 */
[----:B------:R-:W-:Y:S02]  /*0cc0*/  BSSY B3, `(.L_x_30) ;  /* 0x000000b000037945 */ /* 0x000fe40003800000 */
[----:B------:R-:W-:Y:S06]  /*0cd0*/  BAR.SYNC.DEFER_BLOCKING 0x0 ;  /* 0x0000000000007b1d */ /* 0x000fec0000010000 */
[----:B------:R2:W-:Y:S01]  /*0ce0*/  @!P0 STS [R12], RZ ;  /* 0x000000ff0c008388 */ /* 0x0005e20000000800 */
[----:B------:R-:W-:Y:S01]  /*0cf0*/  NOP ;  /* 0x0000000000007918 */ /* 0x000fe20000000000 */
[----:B------:R-:W-:Y:S05]  /*0d00*/  @P2 BRA `(.L_x_31) ;  /* 0x0000000000182947 */ /* 0x000fea0003800000 */
[----:B-1-34-:R-:W1:Y:S01]  /*0d10*/  LDS R2, [UR20+0x8] ;  /* 0x00000814ff027984 */ /* 0x01ae620008000800 */
[----:B------:R-:W3:Y:S01]  /*0d20*/  LDC.64 R8, c[0x0][0x220] ;  /* 0x00008800ff087b82 */ /* 0x000ee20000000a00 */
[----:B------:R-:W-:Y:S02]  /*0d30*/  IMAD.MOV.U32 R3, RZ, RZ, 0x70 ;  /* 0x00000070ff037424 */ /* 0x000fe400078e00ff */
[----:B---3--:R3:W-:Y:S03]  /*0d40*/  STS.64 [UR20], R8 ;  /* 0x00000008ff007988 */ /* 0x0087e60008000a14 */
[----:B-1----:R-:W-:-:S05]  /*0d50*/  LOP3.LUT R2, R2, 0x10, R3, 0xd8, !PT ;  /* 0x0000001002027812 */ /* 0x002fca00078ed803 */
[----:B------:R3:W-:Y:S02]  /*0d60*/  STS [UR20+0x8], R2 ;  /* 0x00000802ff007988 */ /* 0x0007e40008000814 */
.L_x_31:
[----:B----4-:R-:W-:Y:S05]  /*0d70*/  BSYNC B3 ;  /* 0x0000000000037941 */ /* 0x010fea0003800000 */
.L_x_30:
[----:B------:R-:W-:Y:S04]  /*0d80*/  BSSY B4, `(.L_x_32) ;  /* 0x0000011000047945 */ /* 0x000fe80003800000 */
[----:B------:R-:W-:Y:S04]  /*0d90*/  BSSY B3, `(.L_x_33) ;  /* 0x000000e000037945 */ /* 0x000fe80003800000 */
[----:B------:R-:W-:Y:S05]  /*0da0*/  @P2 BRA `(.L_x_34) ;  /* 0x0000000000242947 */ /* 0x000fea0003800000 */
[----:B-1-3--:R-:W1:Y:S01]  /*0db0*/  LDS R2, [UR20+0x34] ;  /* 0x00003414ff027984 */ /* 0x00ae620008000800 */
[----:B------:R-:W-:-:S05]  /*0dc0*/  IMAD.MOV.U32 R3, RZ, RZ, 0x3f000000 ;  /* 0x3f000000ff037424 */ /* 0x000fca00078e00ff */
[----:B-1----:R-:W-:-:S05]  /*0dd0*/  LOP3.LUT R2, R2, 0xff000000, R3, 0xb8, !PT ;  /* 0xff00000002027812 */ /* 0x002fca00078eb803 */
[----:B------:R1:W-:Y:S01]  /*0de0*/  STS [UR20+0x34], R2 ;  /* 0x00003402ff007988 */ /* 0x0003e20008000814 */
[----:B------:R-:W-:Y:S05]  /*0df0*/  @P2 BRA `(.L_x_35) ;  /* 0x00000000001c2947 */ /* 0x000fea0003800000 */
[----:B-1----:R-:W1:Y:S01]  /*0e00*/  LDS R2, [UR20+0x38] ;  /* 0x00003814ff027984 */ /* 0x002e620008000800 */
[----:B------:R-:W-:-:S05]  /*0e10*/  IMAD.MOV.U32 R3, RZ, RZ, 0x3f ;  /* 0x0000003fff037424 */ /* 0x000fca00078e00ff */
[----:B-1----:R-:W-:-:S05]  /*0e20*/  LOP3.LUT R2, R2, 0xff, R3, 0xb8, !PT ;  /* 0x000000ff02027812 */ /* 0x002fca00078eb803 */
[----:B------:R4:W-:Y:S02]  /*0e30*/  STS [UR20+0x38], R2 ;  /* 0x00003802ff007988 */ /* 0x0009e40008000814 */
.L_x_34:
[----:B------:R-:W-:Y:S05]  /*0e40*/  @P2 BREAK B3 ;  /* 0x0000000000032942 */ /* 0x000fea0003800000 */
[----:B------:R-:W-:Y:S05]  /*0e50*/  @P2 BRA `(.L_x_36) ;  /* 0x00000000000c2947 */ /* 0x000fea0003800000 */
[----:B------:R1:W-:Y:S02]  /*0e60*/  STS [UR20+0x20], R5 ;  /* 0x00002005ff007988 */ /* 0x0003e40008000814 */
.L_x_35:
[----:B------:R-:W-:Y:S05]  /*0e70*/  BSYNC B3 ;  /* 0x0000000000037941 */ /* 0x000fea0003800000 */
.L_x_33:
[----:B------:R1:W-:Y:S02]  /*0e80*/  @!P2 STS [UR20+0x24], R4 ;  /* 0x00002404ff00a988 */ /* 0x0003e40008000814 */
.L_x_36:
[----:B------:R-:W-:Y:S05]  /*0e90*/  BSYNC B4 ;  /* 0x0000000000047941 */ /* 0x000fea0003800000 */
.L_x_32:
[----:B------:R-:W-:Y:S05]  /*0ea0*/  WARPSYNC.ALL ;  /* 0x0000000000007948 */ /* 0x000fea0003800000 */
[----:B------:R-:W-:Y:S04]  /*0eb0*/  BSSY B4, `(.L_x_37) ;  /* 0x000000e000047945 */ /* 0x000fe80003800000 */
[----:B------:R-:W-:Y:S05]  /*0ec0*/  @P2 BRA `(.L_x_38) ;  /* 0x0000000000302947 */ /* 0x000fea0003800000 */
[----:B------:R-:W5:Y:S01]  /*0ed0*/  LDS R3, [UR20+0x34] ;  /* 0x00003414ff037984 */ /* 0x000f620008000800 */
[----:B-1----:R-:W1:Y:S03]  /*0ee0*/  LDC.64 R4, c[0x0][0x248] ;  /* 0x00009200ff047b82 */ /* 0x002e660000000a00 */
[----:B---34-:R-:W3:Y:S01]  /*0ef0*/  LDS R2, [UR20+0x1c] ;  /* 0x00001c14ff027984 */ /* 0x018ee20008000800 */
[C---:B-1----:R-:W-:Y:S01]  /*0f00*/  SHF.L.U64.HI R5, R4.reuse, 0x1, R5 ;  /* 0x0000000104057819 */ /* 0x042fe20000010205 */
[----:B------:R-:W-:-:S03]  /*0f10*/  IMAD.SHL.U32 R4, R4, 0x2, RZ ;  /* 0x0000000204047824 */ /* 0x000fc600078e00ff */
[--C-:B------:R-:W-:Y:S02]  /*0f20*/  SHF.R.U32.HI R7, RZ, 0x4, R5.reuse ;  /* 0x00000004ff077819 */ /* 0x100fe40000011605 */
[----:B------:R-:W-:-:S05]  /*0f30*/  SHF.R.U64 R4, R4, 0x4, R5 ;  /* 0x0000000404047819 */ /* 0x000fca0000001205 */
[----:B------:R1:W-:Y:S01]  /*0f40*/  STS [UR20+0xc], R4 ;  /* 0x00000c04ff007988 */ /* 0x0003e20008000814 */
[----:B-----5:R-:W-:Y:S02]  /*0f50*/  LOP3.LUT R3, R3, 0x7, RZ, 0xb8, !PT ;  /* 0x0000000703037812 */ /* 0x020fe400078eb8ff */
[----:B---3--:R-:W-:-:S03]  /*0f60*/  LOP3.LUT R2, R2, 0xf, R7, 0xb8, !PT ;  /* 0x0000000f02027812 */ /* 0x008fc600078eb807 */
[----:B------:R1:W-:Y:S04]  /*0f70*/  STS [UR20+0x34], R3 ;  /* 0x00003403ff007988 */ /* 0x0003e80008000814 */
[----:B------:R1:W-:Y:S02]  /*0f80*/  STS [UR20+0x1c], R2 ;  /* 0x00001c02ff007988 */ /* 0x0003e40008000814 */
.L_x_38:
[----:B------:R-:W-:Y:S05]  /*0f90*/  BSYNC B4 ;  /* 0x0000000000047941 */ /* 0x000fea0003800000 */
.L_x_37:
        /* <DEDUP_REMOVED lines=11> */
.L_x_41:
[----:B------:R-:W-:Y:S05]  /*1050*/  @P2 BRA `(.L_x_43) ;  /* 0x0000000000282947 */ /* 0x000fea0003800000 */
[----:B-1-34-:R-:W1:Y:S02]  /*1060*/  LDS R2, [UR20+0x8] ;  /* 0x00000814ff027984 */ /* 0x01ae640008000800 */
[----:B-1----:R-:W-:-:S05]  /*1070*/  LOP3.LUT R2, R2, 0x1800, RZ, 0xb8, !PT ;  /* 0x0000180002027812 */ /* 0x002fca00078eb8ff */
[----:B------:R3:W-:Y:S02]  /*1080*/  STS [UR20+0x8], R2 ;  /* 0x00000802ff007988 */ /* 0x0007e40008000814 */
.L_x_42:
[----:B------:R-:W-:Y:S05]  /*1090*/  @P2 BREAK B5 ;  /* 0x0000000000052942 */ /* 0x000fea0003800000 */
[----:B------:R-:W-:Y:S05]  /*10a0*/  @P2 BRA `(.L_x_44) ;  /* 0x0000000000242947 */ /* 0x000fea0003800000 */
[----:B-1-3--:R-:W1:Y:S01]  /*10b0*/  LDS R2, [UR20+0x8] ;  /* 0x00000814ff027984 */ /* 0x00ae620008000800 */
[----:B------:R-:W-:-:S05]  /*10c0*/  IMAD.MOV.U32 R3, RZ, RZ, 0x6000 ;  /* 0x00006000ff037424 */ /* 0x000fca00078e00ff */
[----:B-1----:R-:W-:-:S04]  /*10d0*/  LOP3.LUT R2, R2, 0x6000, R3, 0xd8, !PT ;  /* 0x0000600002027812 */ /* 0x002fc800078ed803 */
[----:B------:R-:W-:-:S05]  /*10e0*/  LOP3.LUT R2, R2, 0x400000, RZ, 0xb8, !PT ;  /* 0x0040000002027812 */ /* 0x000fca00078eb8ff */
[----:B------:R1:W-:Y:S02]  /*10f0*/  STS [UR20+0x8], R2 ;  /* 0x00000802ff007988 */ /* 0x0003e40008000814 */
.L_x_43:
[----:B------:R-:W-:Y:S05]  /*1100*/  BSYNC B5 ;  /* 0x0000000000057941 */ /* 0x000fea0003800000 */
.L_x_40:
[----:B-1-34-:R-:W1:Y:S02]  /*1110*/  @!P2 LDS R2, [UR20+0x8] ;  /* 0x00000814ff02a984 */ /* 0x01ae640008000800 */
[----:B-1----:R-:W-:-:S05]  /*1120*/  @!P2 LOP3.LUT R2, R2, 0x8000, RZ, 0xb8, !PT ;  /* 0x000080000202a812 */ /* 0x002fca00078eb8ff */
[----:B------:R4:W-:Y:S02]  /*1130*/  @!P2 STS [UR20+0x8], R2 ;  /* 0x00000802ff00a988 */ /* 0x0009e40008000814 */
.L_x_44:
[----:B------:R-:W-:Y:S05]  /*1140*/  BSYNC B4 ;  /* 0x0000000000047941 */ /* 0x000fea0003800000 */
.L_x_39:
[----:B------:R-:W-:Y:S05]  /*1150*/  WARPSYNC.ALL ;  /* 0x0000000000007948 */ /* 0x000fea0003800000 */
[----:B------:R-:W-:Y:S01]  /*1160*/  UIADD3 UR5, UR5, 0x100, URZ ;  /* 0x0000010005057890 */ /* 0x000fe2000fffe03f */
[----:B------:R-:W-:Y:S02]  /*1170*/  ISETP.GE.AND P1, PT, R13, 0x1, PT ;  /* 0x000000010d00780c */ /* 0x000fe40003f26270 */
[----:B------:R-:W-:Y:S02]  /*1180*/  CS2R R24, SRZ ;  /* 0x0000000000187805 */ /* 0x000fe4000001ff00 */
[----:B------:R-:W-:Y:S01]  /*1190*/  CS2R R26, SRZ ;  /* 0x00000000001a7805 */ /* 0x000fe2000001ff00 */
[----:B------:R-:W-:Y:S01]  /*11a0*/  UIADD3 UR26, UP0, UR5, UR26, URZ ;  /* 0x0000001a051a7290 */ /* 0x000fe2000ff1e03f */
[----:B------:R-:W-:-:S02]  /*11b0*/  CS2R R28, SRZ ;  /* 0x00000000001c7805 */ /* 0x000fc4000001ff00 */
[----:B------:R-:W-:Y:S02]  /*11c0*/  CS2R R30, SRZ ;  /* 0x00000000001e7805 */ /* 0x000fe4000001ff00 */
[----:B------:R-:W-:Y:S01]  /*11d0*/  CS2R R32, SRZ ;  /* 0x0000000000207805 */ /* 0x000fe2000001ff00 */
[----:B------:R-:W-:Y:S01]  /*11e0*/  ULEA.HI.X.SX32 UR27, UR5, UR27, 0x1, UP0 ;  /* 0x0000001b051b7291 */ /* 0x000fe200080f0e3f */
[----:B------:R-:W-:Y:S02]  /*11f0*/  CS2R R34, SRZ ;  /* 0x0000000000227805 */ /* 0x000fe4000001ff00 */
[----:B------:R-:W-:Y:S02]  /*1200*/  CS2R R36, SRZ ;  /* 0x0000000000247805 */ /* 0x000fe4000001ff00 */
[----:B------:R-:W-:Y:S02]  /*1210*/  CS2R R38, SRZ ;  /* 0x0000000000267805 */ /* 0x000fe4000001ff00 */
[----:B------:R-:W-:-:S02]  /*1220*/  CS2R R40, SRZ ;  /* 0x0000000000287805 */ /* 0x000fc4000001ff00 */
[----:B------:R-:W-:Y:S02]  /*1230*/  CS2R R42, SRZ ;  /* 0x00000000002a7805 */ /* 0x000fe4000001ff00 */
[----:B------:R-:W-:Y:S02]  /*1240*/  CS2R R44, SRZ ;  /* 0x00000000002c7805 */ /* 0x000fe4000001ff00 */
        /* <DEDUP_REMOVED lines=39> */
[----:B------:R-:W-:Y:S01]  /*14c0*/  CS2R R124, SRZ ;  /* 0x00000000007c7805 */ /* 0x000fe2000001ff00 */
[----:B------:R-:W-:Y:S01]  /*14d0*/  IMAD.MOV.U32 R126, RZ, RZ, RZ ;  /* 0x000000ffff7e7224 */ /* 0x000fe200078e00ff */
[----:B------:R-:W-:Y:S06]  /*14e0*/  @P0 BRA `(.L_x_45) ;  /* 0x0000000000280947 */ /* 0x000fec0003800000 */
[----:B-1-34-:R-:W1:Y:S01]  /*14f0*/  S2R R2, SR_LANEID ;  /* 0x0000000000027919 */ /* 0x01ae620000000000 */
[----:B------:R-:W-:Y:S05]  /*1500*/  WARPSYNC.ALL ;  /* 0x0000000000007948 */ /* 0x000fea0003800000 */
[----:B-1----:R-:W-:-:S05]  /*1510*/  IMAD.SHL.U32 R4, R2, 0x4, RZ ;  /* 0x0000000402047824 */ /* 0x002fca00078e00ff */
[----:B------:R-:W1:Y:S01]  /*1520*/  LDS R5, [R4+UR20] ;  /* 0x0000001404057984 */ /* 0x000e620008000800 */
[----:B------:R-:W-:-:S05]  /*1530*/  IADD3 R2, P3, R4, UR26, RZ ;  /* 0x0000001a04027c10 */ /* 0x000fca000ff7e0ff */
[----:B------:R-:W-:-:S05]  /*1540*/  IMAD.X R3, RZ, RZ, UR27, P3 ;  /* 0x0000001bff037e24 */ /* 0x000fca00098e06ff */
[----:B-1----:R1:W3:Y:S01]  /*1550*/  ATOMG.E.EXCH.STRONG.GPU PT, RZ, [R2], R5 ;  /* 0x0000000502ff73a8 */ /* 0x0022e200041ee100 */
[----:B------:R-:W-:-:S04]  /*1560*/  DEPBAR {5,4,3,2,1,0} ;  /* 0x0000003f0000791a */ /* 0x000fc80000000000 */
[----:B------:R1:W-:Y:S01]  /*1570*/  UTMACCTL.IV [UR26] ;  /* 0x000000001a0079b9 */ /* 0x0003e20008000000 */
[----:B------:R-:W-:Y:S01]  /*1580*/  NOP ;  /* 0x0000000000007918 */ /* 0x000fe20000000000 */
.L_x_45:
[----:B------:R-:W-:Y:S05]  /*1590*/  @P0 BRA `(.L_x_46) ;  /* 0x00000000000c0947 */ /* 0x000fea0003800000 */
[----:B------:R0:W-:Y:S01]  /*15a0*/  UTMACMDFLUSH ;  /* 0x00000000000079b7 */ /* 0x0001e20000000000 */
[----:B------:R-:W-:Y:S05]  /*15b0*/  @P0 BRA `(.L_x_46) ;  /* 0x0000000000040947 */ /* 0x000fea0003800000 */
[----:B------:R-:W-:-:S04]  /*15c0*/  DEPBAR.LE SB0, 0x0 ;  /* 0x000080000000791a */ /* 0x000fc80000000000 */
.L_x_46:
[----:B------:R-:W-:Y:S05]  /*15d0*/  WARPSYNC.ALL ;  /* 0x0000000000007948 */ /* 0x000fea0003800000 */
[----:B---3--:R-:W-:Y:S01]  /*15e0*/  BAR.SYNC.DEFER_BLOCKING 0x0 ;  /* 0x0000000000007b1d */ /* 0x008fe20000010000 */
[----:B------:R-:W-:Y:S01]  /*15f0*/  USHF.L.U32 UR15, UR30, 0x8, URZ ;  /* 0x000000081e0f7899 */ /* 0x000fe2000800063f */
[----:B------:R-:W-:Y:S01]  /*1600*/  IMAD.MOV.U32 R127, RZ, RZ, RZ ;  /* 0x000000ffff7f7224 */ /* 0x000fe200078e00ff */
[----:B------:R-:W-:Y:S01]  /*1610*/  USHF.L.U32 UR11, UR31, 0x6, URZ ;  /* 0x000000061f0b7899 */ /* 0x000fe2000800063f */
[----:B------:R-:W-:Y:S02]  /*1620*/  CS2R R128, SRZ ;  /* 0x0000000000807805 */ /* 0x000fe4000001ff00 */
[----:B------:R-:W-:Y:S01]  /*1630*/  CS2R R130, SRZ ;  /* 0x0000000000827805 */ /* 0x000fe2000001ff00 */
[----:B------:R-:W-:Y:S01]  /*1640*/  VOTEU.ALL UP0, P2 ;  /* 0x00000000003f7886 */ /* 0x000fe20001000000 */
[----:B------:R-:W-:Y:S01]  /*1650*/  UMOV UR6, 0x1 ;  /* 0x0000000100067882 */ /* 0x000fe20000000000 */
[----:B------:R-:W-:Y:S01]  /*1660*/  VOTEU.ALL UP1, P2 ;  /* 0x00000000003f7886 */ /* 0x000fe20001020000 */
[----:B------:R-:W-:-:S02]  /*1670*/  CS2R R132, SRZ ;  /* 0x0000000000847805 */ /* 0x000fc4000001ff00 */
[----:B------:R-:W-:Y:S01]  /*1680*/  CS2R R134, SRZ ;  /* 0x0000000000867805 */ /* 0x000fe2000001ff00 */
[----:B------:R-:W-:-:S04]  /*1690*/  @!UP0 UIADD3 UR8, -UR6, 0x100000, URZ ;  /* 0x0010000006088890 */ /* 0x000fc8000fffe13f */
[----:B------:R-:W-:Y:S02]  /*16a0*/  @!UP0 USHF.L.U32 UR9, UR8, 0xb, URZ ;  /* 0x0000000b08098899 */ /* 0x000fe4000800063f */
[----:B------:R-:W-:Y:S01]  /*16b0*/  @!UP0 USHF.L.U32 UR8, UR8, 0x1, URZ ;  /* 0x0000000108088899 */ /* 0x000fe2000800063f */
[----:B------:R-:W-:Y:S01]  /*16c0*/  CS2R R136, SRZ ;  /* 0x0000000000887805 */ /* 0x000fe2000001ff00 */
[----:B------:R-:W-:-:S04]  /*16d0*/  @!UP0 UIADD3 UR6, -UR6, 0x100000, URZ ;  /* 0x0010000006068890 */ /* 0x000fc8000fffe13f */
[----:B------:R-:W-:Y:S02]  /*16e0*/  @!UP0 USHF.L.U32 UR7, UR6, 0xb, URZ ;  /* 0x0000000b06078899 */ /* 0x000fe4000800063f */
[----:B------:R-:W-:Y:S01]  /*16f0*/  @!UP0 USHF.L.U32 UR6, UR6, 0x1, URZ ;  /* 0x0000000106068899 */ /* 0x000fe2000800063f */
[----:B------:R-:W-:Y:S01]  /*1700*/  CS2R R138, SRZ ;  /* 0x00000000008a7805 */ /* 0x000fe2000001ff00 */
[----:B------:R-:W-:Y:S01]  /*1710*/  VOTEU.ALL UP0, P2 ;  /* 0x00000000003f7886 */ /* 0x000fe20001000000 */
[----:B------:R-:W-:Y:S02]  /*1720*/  CS2R R140, SRZ ;  /* 0x00000000008c7805 */ /* 0x000fe4000001ff00 */
[----:B------:R-:W-:Y:S02]  /*1730*/  CS2R R142, SRZ ;  /* 0x00000000008e7805 */ /* 0x000fe4000001ff00 */
[----:B------:R-:W-:Y:S02]  /*1740*/  CS2R R144, SRZ ;  /* 0x0000000000907805 */ /* 0x000fe4000001ff00 */
[----:B------:R-:W-:-:S02]  /*1750*/  CS2R R146, SRZ ;  /* 0x0000000000927805 */ /* 0x000fc4000001ff00 */
[----:B------:R-:W-:Y:S02]  /*1760*/  CS2R R148, SRZ ;  /* 0x0000000000947805 */ /* 0x000fe4000001ff00 */
[----:B------:R-:W-:Y:S01]  /*1770*/  CS2R R150, SRZ ;  /* 0x0000000000967805 */ /* 0x000fe2000001ff00 */
[----:B------:R-:W3:Y:S02]  /*1780*/  FENCE.VIEW.ASYNC.S ;  /* 0x00000000000073c6 */ /* 0x000ee40000000000 */
[----:B---3--:R3:W4:Y:S02]  /*1790*/  @!UP0 SYNCS.EXCH.64 URZ, [UR20+0xa000], UR8 ;  /* 0x00a00008143f85b2 */ /* 0x0087240008000100 */
[----:B----4-:R-:W-:Y:S06]  /*17a0*/  BAR.SYNC.DEFER_BLOCKING 0x0 ;  /* 0x0000000000007b1d */ /* 0x010fec0000010000 */
[----:B------:R3:W4:Y:S01]  /*17b0*/  @!UP1 SYNCS.EXCH.64 URZ, [UR20+0xa008], UR6 ;  /* 0x00a00806143f95b2 */ /* 0x0007220008000100 */
[----:B------:R-:W-:Y:S05]  /*17c0*/  @!P1 BRA `(.L_x_47) ;  /* 0x0000000400fc9947 */ /* 0x000fea0003800000 */
        /* <DEDUP_REMOVED lines=63> */
[----:B------:R-:W-:Y:S01]  /*1bc0*/  CS2R R150, SRZ ;  /* 0x0000000000967805 */ /* 0x000fe2000001ff00 */
[----:B------:R-:W-:Y:S01]  /*1bd0*/  UMOV UR5, URZ ;  /* 0x0000003f00057c82 */ /* 0x000fe20008000000 */
[----:B------:R-:W-:-:S05]  /*1be0*/  UMOV UR10, URZ ;  /* 0x0000003f000a7c82 */ /* 0x000fca0008000000 */
.L_x_49:
[----:B----4-:R-:W-:Y:S01]  /*1bf0*/  BAR.SYNC.DEFER_BLOCKING 0x0 ;  /* 0x0000000000007b1d */ /* 0x010fe20000010000 */
[----:B------:R-:W-:Y:S01]  /*1c00*/  ULEA UR32, UR5, UR20, 0x3 ;  /* 0x0000001405207291 */ /* 0x000fe2000f8e183f */
[----:B-1----:R-:W-:Y:S01]  /*1c10*/  @!P2 IMAD.MOV.U32 R3, RZ, RZ, 0x5000 ;  /* 0x00005000ff03a424 */ /* 0x002fe200078e00ff */
[----:B------:R-:W-:Y:S01]  /*1c20*/  ELECT P0, URZ, PT ;  /* 0x00000000003f782f */ /* 0x000fe20003800000 */
[----:B------:R-:W-:Y:S01]  /*1c30*/  IMAD.U32 R2, RZ, RZ, UR4 ;  /* 0x00000004ff027e24 */ /* 0x000fe2000f8e00ff */
[----:B---3--:R-:W-:Y:S02]  /*1c40*/  ULEA UR8, UR5, UR20, 0xc ;  /* 0x0000001405087291 */ /* 0x008fe4000f8e603f */
[----:B------:R-:W-:Y:S02]  /*1c50*/  ISETP.LT.U32.AND P0, PT, R6, 0x20, P0 ;  /* 0x000000200600780c */ /* 0x000fe40000701070 */
[----:B------:R-:W-:Y:S02]  /*1c60*/  ELECT P1, URZ, PT ;  /* 0x00000000003f782f */ /* 0x000fe40003820000 */
[----:B------:R-:W-:Y:S01]  /*1c70*/  SHF.L.U32 R2, R2, 0x1f, RZ ;  /* 0x0000001f02027819 */ /* 0x000fe200000006ff */
[----:B------:R-:W-:Y:S01]  /*1c80*/  UIADD3 UR8, UR8, 0x8000, URZ ;  /* 0x0000800008087890 */ /* 0x000fe2000fffe03f */
[----:B------:R-:W-:Y:S01]  /*1c90*/  ISETP.LT.U32.AND P1, PT, R6, 0x20, P1 ;  /* 0x000000200600780c */ /* 0x000fe20000f21070 */
[----:B------:R-:W-:Y:S01]  /*1ca0*/  ULEA UR12, UR5, UR20, 0xe ;  /* 0x00000014050c7291 */ /* 0x000fe2000f8e703f */
[----:B------:R-:W-:Y:S01]  /*1cb0*/  UMOV UR14, UR10 ;  /* 0x0000000a000e7c82 */ /* 0x000fe20008000000 */
[----:B------:R-:W-:-:S02]  /*1cc0*/  USHF.R.U32.HI UR21, URZ, 0x4, UR8 ;  /* 0x000000043f157899 */ /* 0x000fc40008011608 */
[----:B------:R-:W-:Y:S02]  /*1cd0*/  USHF.R.U32.HI UR18, URZ, 0x4, UR12 ;  /* 0x000000043f127899 */ /* 0x000fe4000801160c */
[----:B------:R-:W-:Y:S01]  /*1ce0*/  VOTEU.ANY UP0, P0 ;  /* 0x00000000003f7886 */ /* 0x000fe20000000100 */
[----:B------:R-:W-:Y:S01]  /*1cf0*/  VOTEU.ANY UP2, P0 ;  /* 0x00000000003f7886 */ /* 0x000fe20000040100 */
[----:B------:R-:W-:Y:S01]  /*1d00*/  USGXT.U32 UR21, UR21, 0xe ;  /* 0x0000000e1515789a */ /* 0x000fe20008000000 */
[----:B------:R1:W-:Y:S01]  /*1d10*/  @!P2 SYNCS.ARRIVE.TRANS64 RZ, [UR32+0xa000], R3 ;  /* 0x00a00003ffffa9a7 */ /* 0x0003e20008000020 */
[----:B------:R-:W-:Y:S01]  /*1d20*/  BAR.SYNC.DEFER_BLOCKING 0x0 ;  /* 0x0000000000007b1d */ /* 0x000fe20000010000 */
[----:B------:R-:W-:Y:S02]  /*1d30*/  @UP0 UIADD3 UR9, UR32, 0xa000, URZ ;  /* 0x0000a00020090890 */ /* 0x000fe4000fffe03f */
[----:B------:R-:W-:-:S03]  /*1d40*/  USGXT.U32 UR18, UR18, 0xe ;  /* 0x0000000e1212789a */ /* 0x000fc60008000000 */
[----:B------:R-:W-:Y:S01]  /*1d50*/  @UP0 UMOV UR6, UR22 ;  /* 0x0000001600060c82 */ /* 0x000fe20008000000 */
[----:B------:R-:W-:Y:S01]  /*1d60*/  @UP0 UMOV UR7, UR23 ;  /* 0x0000001700070c82 */ /* 0x000fe20008000000 */
[----:B------:R-:W-:Y:S01]  /*1d70*/  VOTEU.ANY UP1, P1 ;  /* 0x00000000003f7886 */ /* 0x000fe20000820100 */
[----:B------:R-:W-:Y:S01]  /*1d80*/  VOTEU.ANY UP3, P1 ;  /* 0x00000000003f7886 */ /* 0x000fe20000860100 */
[----:B------:R-:W-:Y:S01]  /*1d90*/  UMOV UR19, 0x80000020 ;  /* 0x8000002000137882 */ /* 0x000fe20000000000 */
[----:B------:R-:W-:Y:S01]  /*1da0*/  UMOV UR16, UR21 ;  /* 0x0000001500107c82 */ /* 0x000fe20008000000 */
[----:B------:R-:W-:Y:S01]  /*1db0*/  UMOV UR17, 0x80000020 ;  /* 0x8000002000117882 */ /* 0x000fe20000000000 */
[----:B------:R-:W-:Y:S01]  /*1dc0*/  @UP1 UIADD3 UR13, UR32, 0xa000, URZ ;  /* 0x0000a000200d1890 */ /* 0x000fe2000fffe03f */
[----:B------:R-:W-:Y:S01]  /*1dd0*/  @UP1 UMOV UR28, UR24 ;  /* 0x00000018001c1c82 */ /* 0x000fe20008000000 */
[----:B------:R-:W-:Y:S01]  /*1de0*/  @UP1 UMOV UR29, UR25 ;  /* 0x00000019001d1c82 */ /* 0x000fe20008000000 */
[----:B------:R1:W-:Y:S01]  /*1df0*/  @UP2 UTMALDG.2D [UR8], [UR6] ;  /* 0x00000008060025b4 */ /* 0x0003e20008008000 */
[----:B------:R3:W-:Y:S06]  /*1e00*/  MEMBAR.ALL.CTA ;  /* 0x0000000000007992 */ /* 0x0007ec0000008000 */
[----:B---3--:R-:W3:Y:S02]  /*1e10*/  FENCE.VIEW.ASYNC.S ;  /* 0x00000000000073c6 */ /* 0x008ee40000000000 */
[----:B---3--:R-:W-:Y:S06]  /*1e20*/  BAR.SYNC.DEFER_BLOCKING 0x0 ;  /* 0x0000000000007b1d */ /* 0x008fec0000010000 */
[----:B------:R1:W-:Y:S02]  /*1e30*/  @UP3 UTMALDG.2D [UR12], [UR28] ;  /* 0x0000000c1c0035b4 */ /* 0x0003e40008008000 */
[----:B------:R-:W-:Y:S06]  /*1e40*/  BAR.SYNC.DEFER_BLOCKING 0x0 ;  /* 0x0000000000007b1d */ /* 0x000fec0000010000 */
[----:B------:R-:W3:Y:S02]  /*1e50*/  SYNCS.PHASECHK.TRANS64.TRYWAIT P0, [UR32+0xa000], R2 ;  /* 0x00a00002ff0075a7 */ /* 0x000ee40008000160 */
[----:B-1-3--:R-:W-:Y:S05]  /*1e60*/  @!P0 BRA `(.L_x_48) ;  /* 0x00000008001c8947 */ /* 0x00afea0003800000 */
.L_x_50:
[----:B------:R-:W-:Y:S02]  /*1e70*/  WARPGROUP.DEPBAR.LE gsb0, 0x0 ;  /* 0x00008000000079c5 */ /* 0x000fe40000010000 */
[----:B------:R-:W-:Y:S01]  /*1e80*/  WARPGROUP.ARRIVE ;  /* 0x00000000000079c5 */ /* 0x000fe20000000000 */
[----:B------:R-:W1:Y:S01]  /*1e90*/  LDC R2, c[0x0][0x230] ;  /* 0x00008c00ff027b82 */ /* 0x000e620000000800 */
[----:B------:R-:W-:Y:S01]  /*1ea0*/  UIADD3 UR10, UR10, 0x20, URZ ;  /* 0x000000200a0a7890 */ /* 0x000fe2000fffe03f */
[----:B------:R-:W-:Y:S01]  /*1eb0*/  UMOV UR6, UR18 ;  /* 0x0000001200067c82 */ /* 0x000fe20008000000 */
[----:B------:R-:W-:Y:S02]  /*1ec0*/  UMOV UR7, URZ ;  /* 0x0000003f00077c82 */ /* 0x000fe40008000000 */
[----:B------:R-:W-:Y:S01]  /*1ed0*/  HGMMA.64x256x16.F32 R24, gdesc[UR16], R24 ;  /* 0x03e00000101879f0 */ /* 0x000fe20008700818 */
[----:B------:R-:W-:Y:S01]  /*1ee0*/  UMOV UR16, 0xfffffffe ;  /* 0xfffffffe00107882 */ /* 0x000fe20000000000 */
[----:B------:R-:W-:Y:S01]  /*1ef0*/  UMOV UR17, 0x7fffffdf ;  /* 0x7fffffdf00117882 */ /* 0x000fe20000000000 */
[----:B------:R-:W-:-:S02]  /*1f00*/  UIADD3 UR5, UR5, 0x1, URZ ;  /* 0x0000000105057890 */ /* 0x000fc4000fffe03f */
[----:B------:R-:W-:Y:S02]  /*1f10*/  UIADD3.64 UR18, UR6, -UR16, URZ ;  /* 0x8000001006127297 */ /* 0x000fe4000fffe03f */
[----:B------:R-:W-:Y:S01]  /*1f20*/  UISETP.NE.U32.AND UP0, UPT, UR5, 0x2, UPT ;  /* 0x000000020500788c */ /* 0x000fe2000bf05070 */
[----:B------:R-:W-:Y:S01]  /*1f30*/  UMOV UR6, UR21 ;  /* 0x0000001500067c82 */ /* 0x000fe20008000000 */
[----:B------:R-:W-:Y:S02]  /*1f40*/  UMOV UR7, URZ ;  /* 0x0000003f00077c82 */ /* 0x000fe40008000000 */
[----:B------:R-:W-:Y:S02]  /*1f50*/  USEL UR5, UR5, URZ, UP0 ;  /* 0x0000003f05057287 */ /* 0x000fe40008000000 */
[----:B------:R-:W-:Y:S02]  /*1f60*/  UIADD3.64 UR16, UR6, -UR16, URZ ;  /* 0x8000001006107297 */ /* 0x000fe4000fffe03f */
[----:B------:R-:W-:Y:S01]  /*1f70*/  USEL UR6, URZ, 0x1, UP0 ;  /* 0x000000013f067887 */ /* 0x000fe20008000000 */
[----:B-1----:R-:W-:-:S03]  /*1f80*/  ISETP.LE.AND P0, PT, R2, UR10, PT ;  /* 0x0000000a02007c0c */ /* 0x002fc6000bf03270 */
[----:B------:R-:W-:-:S09]  /*1f90*/  ULOP3.LUT UR4, UR4, UR6, URZ, 0x3c, !UPT ;  /* 0x0000000604047292 */ /* 0x000fd2000f8e3c3f */
[----:B------:R-:W-:Y:S01]  /*1fa0*/  HGMMA.64x256x16.F32 R24, gdesc[UR16], R24, gsb0 ;  /* 0x03e00000101879f0 */ /* 0x000fe20008000818 */
[----:B------:R-:W-:Y:S05]  /*1fb0*/  @!P0 BRA `(.L_x_49) ;  /* 0xfffffffc000c8947 */ /* 0x000fea000383ffff */
.L_x_47:
[----:B------:R-:W-:Y:S02]  /*1fc0*/  WARPGROUP.DEPBAR.LE gsb0, 0x0 ;  /* 0x00008000000079c5 */ /* 0x000fe40000010000 */
[----:B----4-:R-:W-:Y:S01]  /*1fd0*/  BAR.SYNC.DEFER_BLOCKING 0x0 ;  /* 0x0000000000007b1d */ /* 0x010fe20000010000 */
[C---:B-1----:R-:W-:Y:S01]  /*1fe0*/  IMAD.SHL.U32 R2, R0.reuse, 0x80, RZ ;  /* 0x0000008000027824 */ /* 0x042fe200078e00ff */
[----:B------:R-:W-:Y:S01]  /*1ff0*/  F2FP.F16.F32.PACK_AB R24, R25, R24 ;  /* 0x000000181918723e */ /* 0x000fe200000000ff */
[----:B------:R-:W-:Y:S01]  /*2000*/  IMAD.SHL.U32 R3, R0, 0x10, RZ ;  /* 0x0000001000037824 */ /* 0x000fe200078e00ff */
[----:B------:R-:W-:Y:S02]  /*2010*/  F2FP.F16.F32.PACK_AB R25, R27, R26 ;  /* 0x0000001a1b19723e */ /* 0x000fe400000000ff */
[----:B------:R-:W-:Y:S02]  /*2020*/  ELECT P0, URZ, PT ;  /* 0x00000000003f782f */ /* 0x000fe40003800000 */
[----:B------:R-:W-:Y:S01]  /*2030*/  LOP3.LUT R2, R2, 0x780, RZ, 0xc0, !PT ;  /* 0x0000078002027812 */ /* 0x000fe200078ec0ff */
[----:B------:R-:W-:Y:S01]  /*2040*/  UMOV UR10, UR11 ;  /* 0x0000000b000a7c82 */ /* 0x000fe20008000000 */
[----:B------:R-:W-:-:S02]  /*2050*/  F2FP.F16.F32.PACK_AB R56, R57, R56 ;  /* 0x000000383938723e */ /* 0x000fc400000000ff */
[----:B------:R-:W-:Y:S01]  /*2060*/  LOP3.LUT R3, R2, 0x70, R3, 0xf8, !PT ;  /* 0x0000007002037812 */ /* 0x000fe200078ef803 */
[----:B------:R-:W-:Y:S01]  /*2070*/  IMAD.SHL.U32 R2, R0, 0x40, RZ ;  /* 0x0000004000027824 */ /* 0x000fe200078e00ff */
[----:B------:R-:W-:Y:S02]  /*2080*/  F2FP.F16.F32.PACK_AB R26, R29, R28 ;  /* 0x0000001c1d1a723e */ /* 0x000fe400000000ff */
[--C-:B------:R-:W-:Y:S02]  /*2090*/  LOP3.LUT R3, R3, 0x10, R0.reuse, 0x78, !PT ;  /* 0x0000001003037812 */ /* 0x100fe400078e7800 */
[----:B------:R-:W-:Y:S02]  /*20a0*/  SHF.R.U32.HI R0, RZ, 0x5, R0 ;  /* 0x00000005ff007819 */ /* 0x000fe40000011600 */
[----:B------:R-:W-:Y:S02]  /*20b0*/  LOP3.LUT R2, R3, 0x1800, R2, 0xf8, !PT ;  /* 0x0000180003027812 */ /* 0x000fe400078ef802 */
[----:B------:R-:W-:-:S02]  /*20c0*/  R2UR UR5, R0 ;  /* 0x00000000000572ca */ /* 0x000fc400000e0000 */
[C---:B------:R-:W-:Y:S01]  /*20d0*/  LOP3.LUT R3, R2.reuse, 0x20, RZ, 0x3c, !PT ;  /* 0x0000002002037812 */ /* 0x040fe200078e3cff */
[----:B------:R-:W-:Y:S01]  /*20e0*/  VIADD R0, R2, UR20 ;  /* 0x0000001402007c36 */ /* 0x000fe20008000000 */
[----:B------:R-:W1:Y:S02]  /*20f0*/  @!P2 SYNCS.CCTL.IV [UR20+0xa000] ;  /* 0x00a00000ff00a9b1 */ /* 0x000e640008000014 */
[----:B-1----:R-:W-:Y:S01]  /*2100*/  BAR.SYNC.DEFER_BLOCKING 0x0 ;  /* 0x0000000000007b1d */ /* 0x002fe20000010000 */
[----:B------:R-:W-:Y:S01]  /*2110*/  F2FP.F16.F32.PACK_AB R27, R31, R30 ;  /* 0x0000001e1f1b723e */ /* 0x000fe200000000ff */
[----:B------:R-:W-:Y:S01]  /*2120*/  VIADD R3, R3, UR20 ;  /* 0x0000001403037c36 */ /* 0x000fe20008000000 */
[----:B------:R-:W-:Y:S02]  /*2130*/  F2FP.F16.F32.PACK_AB R57, R59, R58 ;  /* 0x0000003a3b39723e */ /* 0x000fe400000000ff */
[----:B------:R-:W-:Y:S02]  /*2140*/  F2FP.F16.F32.PACK_AB R88, R89, R88 ;  /* 0x000000585958723e */ /* 0x000fe400000000ff */
[----:B------:R-:W-:Y:S01]  /*2150*/  F2FP.F16.F32.PACK_AB R58, R61, R60 ;  /* 0x0000003c3d3a723e */ /* 0x000fe200000000ff */
[----:B------:R-:W-:Y:S01]  /*2160*/  ULOP3.LUT UR5, UR5, 0x3, URZ, 0xc0, !UPT ;  /* 0x0000000305057892 */ /* 0x000fe2000f8ec03f */
[----:B------:R-:W-:-:S02]  /*2170*/  F2FP.F16.F32.PACK_AB R59, R63, R62 ;  /* 0x0000003e3f3b723e */ /* 0x000fc400000000ff */
[----:B------:R-:W-:Y:S01]  /*2180*/  F2FP.F16.F32.PACK_AB R89, R91, R90 ;  /* 0x0000005a5b59723e */ /* 0x000fe200000000ff */
[----:B---3--:R-:W-:Y:S01]  /*2190*/  ULEA UR9, UR5, UR15, 0x6 ;  /* 0x0000000f05097291 */ /* 0x008fe2000f8e303f */
[----:B------:R-:W-:Y:S01]  /*21a0*/  F2FP.F16.F32.PACK_AB R120, R121, R120 ;  /* 0x000000787978723e */ /* 0x000fe200000000ff */
[----:B------:R-:W-:Y:S01]  /*21b0*/  ULEA UR8, UR5, UR20, 0xd ;  /* 0x0000001405087291 */ /* 0x000fe2000f8e683f */
[----:B------:R-:W-:Y:S02]  /*21c0*/  F2FP.F16.F32.PACK_AB R32, R33, R32 ;  /* 0x000000202120723e */ /* 0x000fe400000000ff */
[----:B------:R-:W-:Y:S02]  /*21d0*/  F2FP.F16.F32.PACK_AB R90, R93, R92 ;  /* 0x0000005c5d5a723e */ /* 0x000fe400000000ff */
[----:B------:R-:W-:Y:S02]  /*21e0*/  F2FP.F16.F32.PACK_AB R91, R95, R94 ;  /* 0x0000005e5f5b723e */ /* 0x000fe400000000ff */
[----:B------:R-:W-:-:S02]  /*21f0*/  F2FP.F16.F32.PACK_AB R121, R123, R122 ;  /* 0x0000007a7b79723e */ /* 0x000fc400000000ff */
[----:B------:R-:W-:Y:S01]  /*2200*/  F2FP.F16.F32.PACK_AB R33, R35, R34 ;  /* 0x000000222321723e */ /* 0x000fe200000000ff */
[----:B------:R-:W1:Y:S01]  /*2210*/  @!P2 SYNCS.CCTL.IV [UR20+0xa008] ;  /* 0x00a00800ff00a9b1 */ /* 0x000e620008000014 */
[----:B------:R-:W-:Y:S01]  /*2220*/  F2FP.F16.F32.PACK_AB R64, R65, R64 ;  /* 0x000000404140723e */ /* 0x000fe200000000ff */
[----:B-1----:R-:W-:Y:S01]  /*2230*/  STSM.16.M88.4 [R0], R24 ;  /* 0x0000001800007844 */ /* 0x002fe20000000200 */
[----:B------:R-:W-:Y:S02]  /*2240*/  F2FP.F16.F32.PACK_AB R122, R125, R124 ;  /* 0x0000007c7d7a723e */ /* 0x000fe400000000ff */
[----:B------:R-:W-:Y:S01]  /*2250*/  F2FP.F16.F32.PACK_AB R123, R127, R126 ;  /* 0x0000007e7f7b723e */ /* 0x000fe200000000ff */
[----:B------:R-:W-:Y:S01]  /*2260*/  STSM.16.M88.4 [R0+0x2000], R56 ;  /* 0x0020003800007844 */ /* 0x000fe20000000200 */
[----:B------:R-:W-:Y:S02]  /*2270*/  LOP3.LUT R4, R2, 0x40, RZ, 0x3c, !PT ;  /* 0x0000004002047812 */ /* 0x000fe400078e3cff */
[----:B------:R-:W-:Y:S01]  /*2280*/  F2FP.F16.F32.PACK_AB R34, R37, R36 ;  /* 0x000000242522723e */ /* 0x000fe200000000ff */
[----:B------:R-:W-:Y:S01]  /*2290*/  STSM.16.M88.4 [R0+0x4000], R88 ;  /* 0x0040005800007844 */ /* 0x000fe20000000200 */
[----:B------:R-:W-:Y:S01]  /*22a0*/  F2FP.F16.F32.PACK_AB R35, R39, R38 ;  /* 0x000000262723723e */ /* 0x000fe200000000ff */
[----:B------:R-:W-:Y:S01]  /*22b0*/  VIADD R4, R4, UR20 ;  /* 0x0000001404047c36 */ /* 0x000fe20008000000 */
[----:B------:R-:W-:Y:S01]  /*22c0*/  F2FP.F16.F32.PACK_AB R65, R67, R66 ;  /* 0x000000424341723e */ /* 0x000fe200000000ff */
[----:B------:R-:W-:Y:S01]  /*22d0*/  STSM.16.M88.4 [R0+0x6000], R120 ;  /* 0x0060007800007844 */ /* 0x000fe20000000200 */
[----:B------:R-:W-:-:S02]  /*22e0*/  F2FP.F16.F32.PACK_AB R96, R97, R96 ;  /* 0x000000606160723e */ /* 0x000fc400000000ff */
[----:B------:R-:W-:Y:S01]  /*22f0*/  F2FP.F16.F32.PACK_AB R66, R69, R68 ;  /* 0x000000444542723e */ /* 0x000fe200000000ff */
[----:B------:R-:W-:Y:S01]  /*2300*/  STSM.16.M88.4 [R3], R32 ;  /* 0x0000002003007844 */ /* 0x000fe20000000200 */
[----:B------:R-:W-:Y:S02]  /*2310*/  F2FP.F16.F32.PACK_AB R67, R71, R70 ;  /* 0x000000464743723e */ /* 0x000fe400000000ff */
[----:B------:R-:W-:Y:S02]  /*2320*/  F2FP.F16.F32.PACK_AB R97, R99, R98 ;  /* 0x000000626361723e */ /* 0x000fe400000000ff */
[----:B------:R-:W-:Y:S01]  /*2330*/  F2FP.F16.F32.PACK_AB R128, R129, R128 ;  /* 0x000000808180723e */ /* 0x000fe200000000ff */
[----:B------:R-:W-:Y:S01]  /*2340*/  STSM.16.M88.4 [R3+0x2000], R64 ;  /* 0x0020004003007844 */ /* 0x000fe20000000200 */
[----:B------:R-:W-:Y:S02]  /*2350*/  F2FP.F16.F32.PACK_AB R40, R41, R40 ;  /* 0x000000282928723e */ /* 0x000fe400000000ff */
[----:B------:R-:W-:-:S02]  /*2360*/  F2FP.F16.F32.PACK_AB R98, R101, R100 ;  /* 0x000000646562723e */ /* 0x000fc400000000ff */
[----:B------:R-:W-:Y:S02]  /*2370*/  F2FP.F16.F32.PACK_AB R99, R103, R102 ;  /* 0x000000666763723e */ /* 0x000fe400000000ff */
[----:B------:R-:W-:Y:S02]  /*2380*/  F2FP.F16.F32.PACK_AB R129, R131, R130 ;  /* 0x000000828381723e */ /* 0x000fe400000000ff */
[----:B------:R-:W-:Y:S01]  /*2390*/  F2FP.F16.F32.PACK_AB R41, R43, R42 ;  /* 0x0000002a2b29723e */ /* 0x000fe200000000ff */
[----:B------:R-:W-:Y:S01]  /*23a0*/  STSM.16.M88.4 [R3+0x4000], R96 ;  /* 0x0040006003007844 */ /* 0x000fe20000000200 */
[----:B------:R-:W-:Y:S02]  /*23b0*/  F2FP.F16.F32.PACK_AB R72, R73, R72 ;  /* 0x000000484948723e */ /* 0x000fe400000000ff */
[----:B------:R-:W-:Y:S02]  /*23c0*/  F2FP.F16.F32.PACK_AB R130, R133, R132 ;  /* 0x000000848582723e */ /* 0x000fe400000000ff */
[----:B------:R-:W-:-:S02]  /*23d0*/  F2FP.F16.F32.PACK_AB R131, R135, R134 ;  /* 0x000000868783723e */ /* 0x000fc400000000ff */
[----:B------:R-:W-:Y:S02]  /*23e0*/  LOP3.LUT R2, R2, 0x60, RZ, 0x3c, !PT ;  /* 0x0000006002027812 */ /* 0x000fe400078e3cff */
[----:B------:R-:W-:Y:S01]  /*23f0*/  F2FP.F16.F32.PACK_AB R42, R45, R44 ;  /* 0x0000002c2d2a723e */ /* 0x000fe200000000ff */
[----:B------:R-:W-:Y:S01]  /*2400*/  STSM.16.M88.4 [R3+0x6000], R128 ;  /* 0x0060008003007844 */ /* 0x000fe20000000200 */
[----:B------:R-:W-:Y:S01]  /*2410*/  F2FP.F16.F32.PACK_AB R43, R47, R46 ;  /* 0x0000002e2f2b723e */ /* 0x000fe200000000ff */
[----:B------:R-:W-:Y:S01]  /*2420*/  VIADD R2, R2, UR20 ;  /* 0x0000001402027c36 */ /* 0x000fe20008000000 */
[----:B------:R-:W-:Y:S02]  /*2430*/  F2FP.F16.F32.PACK_AB R73, R75, R74 ;  /* 0x0000004a4b49723e */ /* 0x000fe400000000ff */
[----:B------:R-:W-:Y:S01]  /*2440*/  F2FP.F16.F32.PACK_AB R104, R105, R104 ;  /* 0x000000686968723e */ /* 0x000fe200000000ff */
[----:B------:R-:W-:Y:S01]  /*2450*/  STSM.16.M88.4 [R4], R40 ;  /* 0x0000002804007844 */ /* 0x000fe20000000200 */
        /* <DEDUP_REMOVED lines=8> */
[----:B------:R-:W-:Y:S02]  /*24e0*/  F2FP.F16.F32.PACK_AB R137, R139, R138 ;  /* 0x0000008a8b89723e */ /* 0x000fe400000000ff */
[----:B------:R-:W-:Y:S01]  /*24f0*/  F2FP.F16.F32.PACK_AB R49, R51, R50 ;  /* 0x000000323331723e */ /* 0x000fe200000000ff */
[----:B------:R-:W-:Y:S01]  /*2500*/  STSM.16.M88.4 [R4+0x4000], R104 ;  /* 0x0040006804007844 */ /* 0x000fe20000000200 */
[----:B------:R-:W-:Y:S02]  /*2510*/  F2FP.F16.F32.PACK_AB R80, R81, R80 ;  /* 0x000000505150723e */ /* 0x000fe400000000ff */
[----:B------:R-:W-:Y:S02]  /*2520*/  F2FP.F16.F32.PACK_AB R138, R141, R140 ;  /* 0x0000008c8d8a723e */ /* 0x000fe400000000ff */
[----:B------:R-:W-:Y:S02]  /*2530*/  F2FP.F16.F32.PACK_AB R139, R143, R142 ;  /* 0x0000008e8f8b723e */ /* 0x000fe400000000ff */
[----:B------:R-:W-:-:S02]  /*2540*/  F2FP.F16.F32.PACK_AB R50, R53, R52 ;  /* 0x000000343532723e */ /* 0x000fc400000000ff */
[----:B------:R-:W-:Y:S01]  /*2550*/  F2FP.F16.F32.PACK_AB R51, R55, R54 ;  /* 0x000000363733723e */ /* 0x000fe200000000ff */
[----:B------:R-:W-:Y:S01]  /*2560*/  STSM.16.M88.4 [R4+0x6000], R136 ;  /* 0x0060008804007844 */ /* 0x000fe20000000200 */
[----:B------:R-:W-:Y:S02]  /*2570*/  F2FP.F16.F32.PACK_AB R81, R83, R82 ;  /* 0x000000525351723e */ /* 0x000fe400000000ff */
[----:B------:R-:W-:Y:S01]  /*2580*/  F2FP.F16.F32.PACK_AB R112, R113, R112 ;  /* 0x000000707170723e */ /* 0x000fe200000000ff */
[----:B------:R-:W-:Y:S01]  /*2590*/  STSM.16.M88.4 [R2], R48 ;  /* 0x0000003002007844 */ /* 0x000fe20000000200 */
[----:B------:R-:W-:Y:S02]  /*25a0*/  F2FP.F16.F32.PACK_AB R82, R85, R84 ;  /* 0x000000545552723e */ /* 0x000fe400000000ff */
[----:B------:R-:W-:Y:S02]  /*25b0*/  F2FP.F16.F32.PACK_AB R83, R87, R86 ;  /* 0x000000565753723e */ /* 0x000fe400000000ff */
[----:B------:R-:W-:-:S02]  /*25c0*/  F2FP.F16.F32.PACK_AB R113, R115, R114 ;  /* 0x000000727371723e */ /* 0x000fc400000000ff */
[----:B------:R-:W-:Y:S01]  /*25d0*/  F2FP.F16.F32.PACK_AB R144, R145, R144 ;  /* 0x000000909190723e */ /* 0x000fe200000000ff */
[----:B------:R-:W-:Y:S01]  /*25e0*/  STSM.16.M88.4 [R2+0x2000], R80 ;  /* 0x0020005002007844 */ /* 0x000fe20000000200 */
[----:B------:R-:W-:Y:S02]  /*25f0*/  F2FP.F16.F32.PACK_AB R114, R117, R116 ;  /* 0x000000747572723e */ /* 0x000fe400000000ff */
[----:B------:R-:W-:Y:S02]  /*2600*/  F2FP.F16.F32.PACK_AB R115, R119, R118 ;  /* 0x000000767773723e */ /* 0x000fe400000000ff */
[----:B------:R-:W-:Y:S02]  /*2610*/  F2FP.F16.F32.PACK_AB R145, R147, R146 ;  /* 0x000000929391723e */ /* 0x000fe400000000ff */
[----:B------:R-:W-:Y:S01]  /*2620*/  F2FP.F16.F32.PACK_AB R146, R149, R148 ;  /* 0x000000949592723e */ /* 0x000fe200000000ff */
[----:B------:R-:W-:Y:S01]  /*2630*/  STSM.16.M88.4 [R2+0x4000], R112 ;  /* 0x0040007002007844 */ /* 0x000fe20000000200 */
[----:B------:R-:W-:-:S05]  /*2640*/  F2FP.F16.F32.PACK_AB R147, R151, R150 ;  /* 0x000000969793723e */ /* 0x000fca00000000ff */
[----:B------:R-:W-:Y:S01]  /*2650*/  STSM.16.M88.4 [R2+0x6000], R144 ;  /* 0x0060009002007844 */ /* 0x000fe20000000200 */
[----:B------:R1:W-:Y:S06]  /*2660*/  MEMBAR.ALL.CTA ;  /* 0x0000000000007992 */ /* 0x0003ec0000008000 */
[----:B-1----:R-:W1:Y:S02]  /*2670*/  FENCE.VIEW.ASYNC.S ;  /* 0x00000000000073c6 */ /* 0x002e640000000000 */
[----:B-1----:R-:W-:Y:S06]  /*2680*/  BAR.SYNC.DEFER_BLOCKING 0x0 ;  /* 0x0000000000007b1d */ /* 0x002fec0000010000 */
[----:B------:R1:W-:Y:S01]  /*2690*/  UTMASTG.2D [UR8], [UR26] ;  /* 0x000000081a0073b5 */ /* 0x0003e20008008000 */
[----:B------:R0:W-:Y:S01]  /*26a0*/  UTMACMDFLUSH ;  /* 0x00000000000079b7 */ /* 0x0001e20000000000 */
[----:B------:R-:W-:-:S04]  /*26b0*/  DEPBAR.LE SB0, 0x0 ;  /* 0x000080000000791a */ /* 0x000fc80000000000 */
[----:B------:R-:W-:Y:S06]  /*26c0*/  BAR.SYNC.DEFER_BLOCKING 0x0 ;  /* 0x0000000000007b1d */ /* 0x000fec0000010000 */
[----:B-1----:R-:W-:Y:S05]  /*26d0*/  EXIT ;  /* 0x000000000000794d */ /* 0x002fea0003800000 */
.L_x_48:
[----:B------:R-:W1:Y:S02]  /*26e0*/  SYNCS.PHASECHK.TRANS64.TRYWAIT P0, [UR32+0xa000], R2 ;  /* 0x00a00002ff0075a7 */ /* 0x000e640008000160 */
[----:B-1----:R-:W-:Y:S05]  /*26f0*/  @!P0 BRA `(.L_x_48) ;  /* 0xfffffffc00f88947 */ /* 0x002fea000383ffff */
[----:B------:R-:W-:Y:S05]  /*2700*/  BRA `(.L_x_50) ;  /* 0xfffffff400d87947 */ /* 0x000fea000383ffff */
.L_x_51:
[----:B------:R-:W-:-:S00]  /*2710*/  BRA `(.L_x_51) ;  /* 0xfffffffc00fc7947 */ /* 0x000fc0000383ffff */
[----:B------:R-:W-:-:S00]  /*2720*/  NOP ;  /* 0x0000000000007918 */ /* 0x000fc00000000000 */
        /* <DEDUP_REMOVED lines=13> */
.L_x_52:


//--------------------- .nv.shared.gluon_wgmma    --------------------------
	.section	.nv.shared.gluon_wgmma,"aw",@nobits
	.sectionflags	@""
	.align	16
	.zero		1024


//--------------------- .nv.shared.reserved.0     --------------------------
	.section	.nv.shared.reserved.0,"aw",@nobits
	.weak		__nv_reservedSMEM_offset_0_alias
	.size		__nv_reservedSMEM_offset_0_alias, 0, 0
	.other		__nv_reservedSMEM_offset_0_alias,@"STO_CUDA_RESERVED_SHARED STV_DEFAULT"
__nv_reservedSMEM_offset_0_alias:
	.zero		0


//--------------------- .nv.constant0.gluon_wgmma --------------------------
	.section	.nv.constant0.gluon_wgmma,"a",@progbits
	.sectionflags	@""
	.align	4
.nv.constant0.gluon_wgmma:
	.zero		608


//--------------------- SYMBOLS --------------------------

	.type		.nv.reservedSmem.offset0,@object
	.size		.nv.reservedSmem.offset0,0x4
